	.target	sm_90a

	.elftype	@"ET_EXEC"


//--------------------- .note.nv.tkinfo           --------------------------
	.section	.note.nv.tkinfo,"",@"SHT_NOTE"
	.sectionflags	@"SHF_NOTE_NV_TKINFO"
	.tkinfo
        /*0018*/ 	.word	0x00000002
        /*0030*/ 	.string	""
        /*0030*/ 	.string	"ptxas"
        /*0030*/ 	.string	"Cuda compilation tools, release 13.0, V13.0.88"
        /*0030*/ 	.string	"Build cuda_13.0.r13.0/compiler.36424714_0"
        /*0030*/ 	.string	"-arch sm_90a -m 64 "



//--------------------- .note.nv.cuinfo           --------------------------
	.section	.note.nv.cuinfo,"",@"SHT_NOTE"
	.sectionflags	@"SHF_NOTE_NV_CUINFO"
        /*0018*/ 	.short	0x0002
        /*001a*/ 	.short	0x005a
        /*001c*/ 	.short	0x0082
	.zero		2


//--------------------- .nv.info                  --------------------------
	.section	.nv.info,"",@"SHT_CUDA_INFO"
	.align	4


	//----- nvinfo : EIATTR_REGCOUNT
	.align		4
        /*0000*/ 	.byte	0x04, 0x2f
        /*0002*/ 	.short	(.L_16 - .L_15)
	.align		4
.L_15:
        /*0004*/ 	.word	index@(_ZN7cutlass13device_kernelINS_4gemm6kernel13GemmUniversalIN4cute5tupleIJiiiiEEENS1_10collective13CollectiveMmaINS1_39MainloopSm90TmaGmmaRmemAWarpSpecializedILi14ENS5_IJNS4_1CILi1EEESB_SB_EEENS1_32KernelTmaWarpSpecializedPingpongEEENS5_IJNSA_ILi64EEESF_NSA_ILi32EEEEEENS_10tfloat32_tENS5_IJSB_llEEESI_SJ_NS4_8TiledMMAINS4_8MMA_AtomIJNS4_4SM904GMMA29MMA_64x64x8_F32TF32TF32_RS_TNILNSN_7ScaleInE1ELSP_1EEEEEENS4_6LayoutISC_NS5_IJNSA_ILi0EEEST_ST_EEEEENS5_IJNS4_10UnderscoreESW_SW_EEEEENS4_13SM90_TMA_LOADENS4_14ComposedLayoutINS4_7SwizzleILi1ELi4ELi3EEENS4_18smem_ptr_flag_bitsILi32EEENSS_INS5_IJNSA_ILi8EEES15_EEENS5_IJSB_S15_EEEEEEENS4_9Copy_AtomIJNS4_39AutoVectorizingCopyWithAssumedAlignmentILi128EEESI_EEENS4_8identityESZ_S19_vS1E_EENS_8epilogue10collective6detail29Sm90TmaWarpSpecializedAdapterINS1H_15DefaultEpilogueISI_NS5_IJlSB_lEEES1L_NS1G_6thread17LinearCombinationISI_Li1EffLNS1M_9ScaleType4KindE0ELNS_15FloatRoundStyleE2ESI_EENS1_15EpilogueDefaultEEEEEvvEEEEvNT_6ParamsE)
        /*0008*/ 	.word	0x000000a8


	//----- nvinfo : EIATTR_FRAME_SIZE
	.align		4
.L_16:
        /*000c*/ 	.byte	0x04, 0x11
        /*000e*/ 	.short	(.L_18 - .L_17)
	.align		4
.L_17:
        /*0010*/ 	.word	index@(_ZN7cutlass13device_kernelINS_4gemm6kernel13GemmUniversalIN4cute5tupleIJiiiiEEENS1_10collective13CollectiveMmaINS1_39MainloopSm90TmaGmmaRmemAWarpSpecializedILi14ENS5_IJNS4_1CILi1EEESB_SB_EEENS1_32KernelTmaWarpSpecializedPingpongEEENS5_IJNSA_ILi64EEESF_NSA_ILi32EEEEEENS_10tfloat32_tENS5_IJSB_llEEESI_SJ_NS4_8TiledMMAINS4_8MMA_AtomIJNS4_4SM904GMMA29MMA_64x64x8_F32TF32TF32_RS_TNILNSN_7ScaleInE1ELSP_1EEEEEENS4_6LayoutISC_NS5_IJNSA_ILi0EEEST_ST_EEEEENS5_IJNS4_10UnderscoreESW_SW_EEEEENS4_13SM90_TMA_LOADENS4_14ComposedLayoutINS4_7SwizzleILi1ELi4ELi3EEENS4_18smem_ptr_flag_bitsILi32EEENSS_INS5_IJNSA_ILi8EEES15_EEENS5_IJSB_S15_EEEEEEENS4_9Copy_AtomIJNS4_39AutoVectorizingCopyWithAssumedAlignmentILi128EEESI_EEENS4_8identityESZ_S19_vS1E_EENS_8epilogue10collective6detail29Sm90TmaWarpSpecializedAdapterINS1H_15DefaultEpilogueISI_NS5_IJlSB_lEEES1L_NS1G_6thread17LinearCombinationISI_Li1EffLNS1M_9ScaleType4KindE0ELNS_15FloatRoundStyleE2ESI_EENS1_15EpilogueDefaultEEEEEvvEEEEvNT_6ParamsE)
        /*0014*/ 	.word	0x00000000


	//----- nvinfo : EIATTR_MIN_STACK_SIZE
	.align		4
.L_18:
        /*0018*/ 	.byte	0x04, 0x12
        /*001a*/ 	.short	(.L_20 - .L_19)
	.align		4
.L_19:
        /*001c*/ 	.word	index@(_ZN7cutlass13device_kernelINS_4gemm6kernel13GemmUniversalIN4cute5tupleIJiiiiEEENS1_10collective13CollectiveMmaINS1_39MainloopSm90TmaGmmaRmemAWarpSpecializedILi14ENS5_IJNS4_1CILi1EEESB_SB_EEENS1_32KernelTmaWarpSpecializedPingpongEEENS5_IJNSA_ILi64EEESF_NSA_ILi32EEEEEENS_10tfloat32_tENS5_IJSB_llEEESI_SJ_NS4_8TiledMMAINS4_8MMA_AtomIJNS4_4SM904GMMA29MMA_64x64x8_F32TF32TF32_RS_TNILNSN_7ScaleInE1ELSP_1EEEEEENS4_6LayoutISC_NS5_IJNSA_ILi0EEEST_ST_EEEEENS5_IJNS4_10UnderscoreESW_SW_EEEEENS4_13SM90_TMA_LOADENS4_14ComposedLayoutINS4_7SwizzleILi1ELi4ELi3EEENS4_18smem_ptr_flag_bitsILi32EEENSS_INS5_IJNSA_ILi8EEES15_EEENS5_IJSB_S15_EEEEEEENS4_9Copy_AtomIJNS4_39AutoVectorizingCopyWithAssumedAlignmentILi128EEESI_EEENS4_8identityESZ_S19_vS1E_EENS_8epilogue10collective6detail29Sm90TmaWarpSpecializedAdapterINS1H_15DefaultEpilogueISI_NS5_IJlSB_lEEES1L_NS1G_6thread17LinearCombinationISI_Li1EffLNS1M_9ScaleType4KindE0ELNS_15FloatRoundStyleE2ESI_EENS1_15EpilogueDefaultEEEEEvvEEEEvNT_6ParamsE)
        /*0020*/ 	.word	0x00000000
.L_20:


//--------------------- .nv.compat                --------------------------
	.section	.nv.compat,"",@"SHT_CUDA_COMPAT_INFO"
	.align	4
        /*0000*/ 	.byte	0x02, 0x09, 0x01, 0x00, 0x02, 0x02, 0x04, 0x00, 0x02, 0x05, 0x05, 0x00, 0x03, 0x07, 0x01, 0x01
        /*0010*/ 	.byte	0x02, 0x03, 0x01, 0x00, 0x02, 0x06, 0x01, 0x00, 0x04, 0x0b, 0x08, 0x00, 0x00, 0x00, 0x00, 0x00
        /*0020*/ 	.byte	0x00, 0x00, 0x00, 0x00


//--------------------- .nv.info._ZN7cutlass13device_kernelINS_4gemm6kernel13GemmUniversalIN4cute5tupleIJiiiiEEENS1_10collective13CollectiveMmaINS1_39MainloopSm90TmaGmmaRmemAWarpSpecializedILi14ENS5_IJNS4_1CILi1EEESB_SB_EEENS1_32KernelTmaWarpSpecializedPingpongEEENS5_IJNSA_ILi64EEESF_NSA_ILi32EEEEEENS_10tfloat32_tENS5_IJSB_llEEESI_SJ_NS4_8TiledMMAINS4_8MMA_AtomIJNS4_4SM904GMMA29MMA_64x64x8_F32TF32TF32_RS_TNILNSN_7ScaleInE1ELSP_1EEEEEENS4_6LayoutISC_NS5_IJNSA_ILi0EEEST_ST_EEEEENS5_IJNS4_10UnderscoreESW_SW_EEEEENS4_13SM90_TMA_LOADENS4_14ComposedLayoutINS4_7SwizzleILi1ELi4ELi3EEENS4_18smem_ptr_flag_bitsILi32EEENSS_INS5_IJNSA_ILi8EEES15_EEENS5_IJSB_S15_EEEEEEENS4_9Copy_AtomIJNS4_39AutoVectorizingCopyWithAssumedAlignmentILi128EEESI_EEENS4_8identityESZ_S19_vS1E_EENS_8epilogue10collective6detail29Sm90TmaWarpSpecializedAdapterINS1H_15DefaultEpilogueISI_NS5_IJlSB_lEEES1L_NS1G_6thread17LinearCombinationISI_Li1EffLNS1M_9ScaleType4KindE0ELNS_15FloatRoundStyleE2ESI_EENS1_15EpilogueDefaultEEEEEvvEEEEvNT_6ParamsE --------------------------
	.section	.nv.info._ZN7cutlass13device_kernelINS_4gemm6kernel13GemmUniversalIN4cute5tupleIJiiiiEEENS1_10collective13CollectiveMmaINS1_39MainloopSm90TmaGmmaRmemAWarpSpecializedILi14ENS5_IJNS4_1CILi1EEESB_SB_EEENS1_32KernelTmaWarpSpecializedPingpongEEENS5_IJNSA_ILi64EEESF_NSA_ILi32EEEEEENS_10tfloat32_tENS5_IJSB_llEEESI_SJ_NS4_8TiledMMAINS4_8MMA_AtomIJNS4_4SM904GMMA29MMA_64x64x8_F32TF32TF32_RS_TNILNSN_7ScaleInE1ELSP_1EEEEEENS4_6LayoutISC_NS5_IJNSA_ILi0EEEST_ST_EEEEENS5_IJNS4_10UnderscoreESW_SW_EEEEENS4_13SM90_TMA_LOADENS4_14ComposedLayoutINS4_7SwizzleILi1ELi4ELi3EEENS4_18smem_ptr_flag_bitsILi32EEENSS_INS5_IJNSA_ILi8EEES15_EEENS5_IJSB_S15_EEEEEEENS4_9Copy_AtomIJNS4_39AutoVectorizingCopyWithAssumedAlignmentILi128EEESI_EEENS4_8identityESZ_S19_vS1E_EENS_8epilogue10collective6detail29Sm90TmaWarpSpecializedAdapterINS1H_15DefaultEpilogueISI_NS5_IJlSB_lEEES1L_NS1G_6thread17LinearCombinationISI_Li1EffLNS1M_9ScaleType4KindE0ELNS_15FloatRoundStyleE2ESI_EENS1_15EpilogueDefaultEEEEEvvEEEEvNT_6ParamsE,"",@"SHT_CUDA_INFO"
	.sectionflags	@""
	.align	4


	//----- nvinfo : EIATTR_CUDA_API_VERSION
	.align		4
        /*0000*/ 	.byte	0x04, 0x37
        /*0002*/ 	.short	(.L_22 - .L_21)
.L_21:
        /*0004*/ 	.word	0x00000082


	//----- nvinfo : EIATTR_KPARAM_INFO
	.align		4
.L_22:
        /*0008*/ 	.byte	0x04, 0x17
        /*000a*/ 	.short	(.L_24 - .L_23)
.L_23:
        /*000c*/ 	.word	0x00000000
        /*0010*/ 	.short	0x0000
        /*0012*/ 	.short	0x0070
        /*0014*/ 	.byte	0x00, 0xf0, 0x01, 0x10


	//----- nvinfo : EIATTR_SPARSE_MMA_MASK
	.align		4
.L_24:
        /*0018*/ 	.byte	0x03, 0x50
        /*001a*/ 	.short	0x0000


	//----- nvinfo : EIATTR_MAXREG_COUNT
	.align		4
        /*001c*/ 	.byte	0x03, 0x1b
        /*001e*/ 	.short	0x00a8


	//----- nvinfo : EIATTR_NUM_BARRIERS
	.align		4
        /*0020*/ 	.byte	0x02, 0x4c
        /*0022*/ 	.byte	0x03
	.zero		1


	//----- nvinfo : EIATTR_EXTERNS
	.align		4
        /*0024*/ 	.byte	0x04, 0x0f
        /*0026*/ 	.short	(.L_26 - .L_25)


	//   ....[0]....
	.align		4
.L_25:
        /*0028*/ 	.word	index@(__assertfail)


	//----- nvinfo : EIATTR_MERCURY_ISA_VERSION
	.align		4
.L_26:
        /*002c*/ 	.byte	0x03, 0x5f
        /*002e*/ 	.short	0x0101


	//----- nvinfo : EIATTR_INT_WARP_WIDE_INSTR_OFFSETS
	.align		4
        /*0030*/ 	.byte	0x04, 0x31
        /*0032*/ 	.short	(.L_28 - .L_27)


	//   ....[0]....
.L_27:
        /*0034*/ 	.word	0x00000600


	//   ....[1]....
        /*0038*/ 	.word	0x00000610


	//   ....[2]....
        /*003c*/ 	.word	0x00000680


	//   ....[3]....
        /*0040*/ 	.word	0x00000690


	//   ....[4]....
        /*0044*/ 	.word	0x000006a0


	//   ....[5]....
        /*0048*/ 	.word	0x000006c0


	//   ....[6]....
        /*004c*/ 	.word	0x00000720


	//   ....[7]....
        /*0050*/ 	.word	0x00000740


	//----- nvinfo : EIATTR_COOP_GROUP_MASK_REGIDS
	.align		4
.L_28:
        /*0054*/ 	.byte	0x04, 0x29
        /*0056*/ 	.short	(.L_30 - .L_29)


	//   ....[0]....
.L_29:
        /*0058*/ 	.word	0xffffffff


	//   ....[1]....
        /*005c*/ 	.word	0xffffffff


	//   ....[2]....
        /*0060*/ 	.word	0xffffffff


	//   ....[3]....
        /*0064*/ 	.word	0xffffffff


	//   ....[4]....
        /*0068*/ 	.word	0xffffffff


	//   ....[5]....
        /*006c*/ 	.word	0xffffffff


	//   ....[6]....
        /*0070*/ 	.word	0xffffffff


	//   ....[7]....
        /*0074*/ 	.word	0xffffffff


	//   ....[8]....
        /*0078*/ 	.word	0xffffffff


	//   ....[9]....
        /*007c*/ 	.word	0xffffffff


	//   ....[10]....
        /*0080*/ 	.word	0xffffffff


	//   ....[11]....
        /*0084*/ 	.word	0xffffffff


	//   ....[12]....
        /*0088*/ 	.word	0xffffffff


	//   ....[13]....
        /*008c*/ 	.word	0xffffffff


	//   ....[14]....
        /*0090*/ 	.word	0xffffffff


	//   ....[15]....
        /*0094*/ 	.word	0xffffffff


	//   ....[16]....
        /*0098*/ 	.word	0xffffffff


	//   ....[17]....
        /*009c*/ 	.word	0xffffffff


	//   ....[18]....
        /*00a0*/ 	.word	0xffffffff


	//   ....[19]....
        /*00a4*/ 	.word	0x0500000f


	//   ....[20]....
        /*00a8*/ 	.word	0x0500000f


	//   ....[21]....
        /*00ac*/ 	.word	0x0500000f


	//   ....[22]....
        /*00b0*/ 	.word	0x0500000f


	//   ....[23]....
        /*00b4*/ 	.word	0x0500000f


	//----- nvinfo : EIATTR_COOP_GROUP_INSTR_OFFSETS
	.align		4
.L_30:
        /*00b8*/ 	.byte	0x04, 0x28
        /*00ba*/ 	.short	(.L_32 - .L_31)


	//   ....[0]....
.L_31:
        /*00bc*/ 	.word	0x00000050


	//   ....[1]....
        /*00c0*/ 	.word	0x00000080


	//   ....[2]....
        /*00c4*/ 	.word	0x00000180


	//   ....[3]....
        /*00c8*/ 	.word	0x00000500


	//   ....[4]....
        /*00cc*/ 	.word	0x00000540


	//   ....[5]....
        /*00d0*/ 	.word	0x00000580


	//   ....[6]....
        /*00d4*/ 	.word	0x00001820


	//   ....[7]....
        /*00d8*/ 	.word	0x00002100


	//   ....[8]....
        /*00dc*/ 	.word	0x00002210


	//   ....[9]....
        /*00e0*/ 	.word	0x000025b0


	//   ....[10]....
        /*00e4*/ 	.word	0x00002650


	//   ....[11]....
        /*00e8*/ 	.word	0x00002b50


	//   ....[12]....
        /*00ec*/ 	.word	0x00002be0


	//   ....[13]....
        /*00f0*/ 	.word	0x00003120


	//   ....[14]....
        /*00f4*/ 	.word	0x000031b0


	//   ....[15]....
        /*00f8*/ 	.word	0x00003790


	//   ....[16]....
        /*00fc*/ 	.word	0x00003890


	//   ....[17]....
        /*0100*/ 	.word	0x00003cb0


	//   ....[18]....
        /*0104*/ 	.word	0x00003d50


	//   ....[19]....
        /*0108*/ 	.word	0x000089c0


	//   ....[20]....
        /*010c*/ 	.word	0x00008b20


	//   ....[21]....
        /*0110*/ 	.word	0x00008bf0


	//   ....[22]....
        /*0114*/ 	.word	0x00008d70


	//   ....[23]....
        /*0118*/ 	.word	0x00008e40


	//----- nvinfo : EIATTR_REG_RECONFIG
	.align		4
.L_32:
        /*011c*/ 	.byte	0x01, 0x54
	.zero		2


	//----- nvinfo : EIATTR_SYSCALL_OFFSETS
	.align		4
        /*0120*/ 	.byte	0x04, 0x46
        /*0122*/ 	.short	(.L_34 - .L_33)


	//   ....[0]....
.L_33:
        /*0124*/ 	.word	0x00001950


	//   ....[1]....
        /*0128*/ 	.word	0x00001a90


	//   ....[2]....
        /*012c*/ 	.word	0x00001b80


	//   ....[3]....
        /*0130*/ 	.word	0x00006f50


	//   ....[4]....
        /*0134*/ 	.word	0x00007080


	//----- nvinfo : EIATTR_MBARRIER_INSTR_OFFSETS
	.align		4
.L_34:
        /*0138*/ 	.byte	0x04, 0x39
        /*013a*/ 	.short	(.L_36 - .L_35)


	//   ....[0]....
.L_35:
        /*013c*/ 	.word	0x00000320
        /*0140*/ 	.word	0x000000ff
        /*0144*/ 	.word	0x00000000
        /*0148*/ 	.short	0x0100
        /*014a*/ 	.byte	0x05
	.zero		1


	//   ....[1]....
        /*014c*/ 	.word	0x00000330
        /*0150*/ 	.word	0x000000ff
        /*0154*/ 	.word	0x00000070
        /*0158*/ 	.short	0x0100
        /*015a*/ 	.byte	0x05
	.zero		1


	//   ....[2]....
        /*015c*/ 	.word	0x00000340
        /*0160*/ 	.word	0x000000ff
        /*0164*/ 	.word	0x00000008
        /*0168*/ 	.short	0x0100
        /*016a*/ 	.byte	0x05
	.zero		1


	//   ....[3]....
        /*016c*/ 	.word	0x00000350
        /*0170*/ 	.word	0x000000ff
        /*0174*/ 	.word	0x00000078
        /*0178*/ 	.short	0x0100
        /*017a*/ 	.byte	0x05
	.zero		1


	//   ....[4]....
        /*017c*/ 	.word	0x00000360
        /*0180*/ 	.word	0x000000ff
        /*0184*/ 	.word	0x00000010
        /*0188*/ 	.short	0x0100
        /*018a*/ 	.byte	0x05
	.zero		1


	//   ....[5]....
        /*018c*/ 	.word	0x00000370
        /*0190*/ 	.word	0x000000ff
        /*0194*/ 	.word	0x00000080
        /*0198*/ 	.short	0x0100
        /*019a*/ 	.byte	0x05
	.zero		1


	//   ....[6]....
        /*019c*/ 	.word	0x00000380
        /*01a0*/ 	.word	0x000000ff
        /*01a4*/ 	.word	0x00000018
        /*01a8*/ 	.short	0x0100
        /*01aa*/ 	.byte	0x05
	.zero		1


	//   ....[7]....
        /*01ac*/ 	.word	0x00000390
        /*01b0*/ 	.word	0x000000ff
        /*01b4*/ 	.word	0x00000088
        /*01b8*/ 	.short	0x0100
        /*01ba*/ 	.byte	0x05
	.zero		1


	//   ....[8]....
        /*01bc*/ 	.word	0x000003a0
        /*01c0*/ 	.word	0x000000ff
        /*01c4*/ 	.word	0x00000020
        /*01c8*/ 	.short	0x0100
        /*01ca*/ 	.byte	0x05
	.zero		1


	//   ....[9]....
        /*01cc*/ 	.word	0x000003b0
        /*01d0*/ 	.word	0x000000ff
        /*01d4*/ 	.word	0x00000090
        /*01d8*/ 	.short	0x0100
        /*01da*/ 	.byte	0x05
	.zero		1


	//   ....[10]....
        /*01dc*/ 	.word	0x000003c0
        /*01e0*/ 	.word	0x000000ff
        /*01e4*/ 	.word	0x00000028
        /*01e8*/ 	.short	0x0100
        /*01ea*/ 	.byte	0x05
	.zero		1


	//   ....[11]....
        /*01ec*/ 	.word	0x000003d0
        /*01f0*/ 	.word	0x000000ff
        /*01f4*/ 	.word	0x00000098
        /*01f8*/ 	.short	0x0100
        /*01fa*/ 	.byte	0x05
	.zero		1


	//   ....[12]....
        /*01fc*/ 	.word	0x000003e0
        /*0200*/ 	.word	0x000000ff
        /*0204*/ 	.word	0x00000030
        /*0208*/ 	.short	0x0100
        /*020a*/ 	.byte	0x05
	.zero		1


	//   ....[13]....
        /*020c*/ 	.word	0x000003f0
        /*0210*/ 	.word	0x000000ff
        /*0214*/ 	.word	0x000000a0
        /*0218*/ 	.short	0x0100
        /*021a*/ 	.byte	0x05
	.zero		1


	//   ....[14]....
        /*021c*/ 	.word	0x00000400
        /*0220*/ 	.word	0x000000ff
        /*0224*/ 	.word	0x00000038
        /*0228*/ 	.short	0x0100
        /*022a*/ 	.byte	0x05
	.zero		1


	//   ....[15]....
        /*022c*/ 	.word	0x00000410
        /*0230*/ 	.word	0x000000ff
        /*0234*/ 	.word	0x000000a8
        /*0238*/ 	.short	0x0100
        /*023a*/ 	.byte	0x05
	.zero		1


	//   ....[16]....
        /*023c*/ 	.word	0x00000420
        /*0240*/ 	.word	0x000000ff
        /*0244*/ 	.word	0x00000040
        /*0248*/ 	.short	0x0100
        /*024a*/ 	.byte	0x05
	.zero		1


	//   ....[17]....
        /*024c*/ 	.word	0x00000430
        /*0250*/ 	.word	0x000000ff
        /*0254*/ 	.word	0x000000b0
        /*0258*/ 	.short	0x0100
        /*025a*/ 	.byte	0x05
	.zero		1


	//   ....[18]....
        /*025c*/ 	.word	0x00000440
        /*0260*/ 	.word	0x000000ff
        /*0264*/ 	.word	0x00000048
        /*0268*/ 	.short	0x0100
        /*026a*/ 	.byte	0x05
	.zero		1


	//   ....[19]....
        /*026c*/ 	.word	0x00000450
        /*0270*/ 	.word	0x000000ff
        /*0274*/ 	.word	0x000000b8
        /*0278*/ 	.short	0x0100
        /*027a*/ 	.byte	0x05
	.zero		1


	//   ....[20]....
        /*027c*/ 	.word	0x00000460
        /*0280*/ 	.word	0x000000ff
        /*0284*/ 	.word	0x00000050
        /*0288*/ 	.short	0x0100
        /*028a*/ 	.byte	0x05
	.zero		1


	//   ....[21]....
        /*028c*/ 	.word	0x00000470
        /*0290*/ 	.word	0x000000ff
        /*0294*/ 	.word	0x000000c0
        /*0298*/ 	.short	0x0100
        /*029a*/ 	.byte	0x05
	.zero		1


	//   ....[22]....
        /*029c*/ 	.word	0x00000480
        /*02a0*/ 	.word	0x000000ff
        /*02a4*/ 	.word	0x00000058
        /*02a8*/ 	.short	0x0100
        /*02aa*/ 	.byte	0x05
	.zero		1


	//   ....[23]....
        /*02ac*/ 	.word	0x00000490
        /*02b0*/ 	.word	0x000000ff
        /*02b4*/ 	.word	0x000000c8
        /*02b8*/ 	.short	0x0100
        /*02ba*/ 	.byte	0x05
	.zero		1


	//   ....[24]....
        /*02bc*/ 	.word	0x000004a0
        /*02c0*/ 	.word	0x000000ff
        /*02c4*/ 	.word	0x00000060
        /*02c8*/ 	.short	0x0100
        /*02ca*/ 	.byte	0x05
	.zero		1


	//   ....[25]....
        /*02cc*/ 	.word	0x000004b0
        /*02d0*/ 	.word	0x000000ff
        /*02d4*/ 	.word	0x000000d0
        /*02d8*/ 	.short	0x0100
        /*02da*/ 	.byte	0x05
	.zero		1


	//   ....[26]....
        /*02dc*/ 	.word	0x000004c0
        /*02e0*/ 	.word	0x000000ff
        /*02e4*/ 	.word	0x00000068
        /*02e8*/ 	.short	0x0100
        /*02ea*/ 	.byte	0x05
	.zero		1


	//   ....[27]....
        /*02ec*/ 	.word	0x000004d0
        /*02f0*/ 	.word	0x000000ff
        /*02f4*/ 	.word	0x000000d8
        /*02f8*/ 	.short	0x0100
        /*02fa*/ 	.byte	0x05
	.zero		1


	//   ....[28]....
        /*02fc*/ 	.word	0x00000760
        /*0300*/ 	.word	0x000000ff
        /*0304*/ 	.word	0x00000110
        /*0308*/ 	.short	0x0100
        /*030a*/ 	.byte	0x05
	.zero		1


	//   ....[29]....
        /*030c*/ 	.word	0x00000770
        /*0310*/ 	.word	0x000000ff
        /*0314*/ 	.word	0x00000118
        /*0318*/ 	.short	0x0100
        /*031a*/ 	.byte	0x05
	.zero		1


	//   ....[30]....
        /*031c*/ 	.word	0x000007b0
        /*0320*/ 	.word	0x000000ff
        /*0324*/ 	.word	0x000000f0
        /*0328*/ 	.short	0x0100
        /*032a*/ 	.byte	0x0a
	.zero		1


	//   ....[31]....
        /*032c*/ 	.word	0x000007d0
        /*0330*/ 	.word	0x000000ff
        /*0334*/ 	.word	0x000000f8
        /*0338*/ 	.short	0x0100
        /*033a*/ 	.byte	0x0a
	.zero		1


	//   ....[32]....
        /*033c*/ 	.word	0x000007e0
        /*0340*/ 	.word	0x000000ff
        /*0344*/ 	.word	0x00000100
        /*0348*/ 	.short	0x0100
        /*034a*/ 	.byte	0x0a
	.zero		1


	//   ....[33]....
        /*034c*/ 	.word	0x000007f0
        /*0350*/ 	.word	0x000000ff
        /*0354*/ 	.word	0x00000108
        /*0358*/ 	.short	0x0100
        /*035a*/ 	.byte	0x0a
	.zero		1


	//   ....[34]....
        /*035c*/ 	.word	0x000017e0
        /*0360*/ 	.word	0x0000004d
        /*0364*/ 	.word	0x00000000
        /*0368*/ 	.short	0x010a
        /*036a*/ 	.byte	0x2d
	.zero		1


	//   ....[35]....
        /*036c*/ 	.word	0x00001c80
        /*0370*/ 	.word	0x00000003
        /*0374*/ 	.word	0x00000000
        /*0378*/ 	.short	0x010a
        /*037a*/ 	.byte	0x3f
	.zero		1


	//   ....[36]....
        /*037c*/ 	.word	0x00001cc0
        /*0380*/ 	.word	0x00000003
        /*0384*/ 	.word	0x00000000
        /*0388*/ 	.short	0x010a
        /*038a*/ 	.byte	0x3f
	.zero		1


	//   ....[37]....
        /*038c*/ 	.word	0x00001ff0
        /*0390*/ 	.word	0x00000054
        /*0394*/ 	.word	0x00000000
        /*0398*/ 	.short	0x010a
        /*039a*/ 	.byte	0x3f
	.zero		1


	//   ....[38]....
        /*039c*/ 	.word	0x00002990
        /*03a0*/ 	.word	0x00000054
        /*03a4*/ 	.word	0x00000000
        /*03a8*/ 	.short	0x010a
        /*03aa*/ 	.byte	0x3f
	.zero		1


	//   ....[39]....
        /*03ac*/ 	.word	0x00002eb0
        /*03b0*/ 	.word	0x0000005a
        /*03b4*/ 	.word	0x00000000
        /*03b8*/ 	.short	0x010a
        /*03ba*/ 	.byte	0x3f
	.zero		1


	//   ....[40]....
        /*03bc*/ 	.word	0x000033a0
        /*03c0*/ 	.word	0x000000ff
        /*03c4*/ 	.word	0x00000000
        /*03c8*/ 	.short	0x0101
        /*03ca*/ 	.byte	0x05
	.zero		1


	//   ....[41]....
        /*03cc*/ 	.word	0x00003610
        /*03d0*/ 	.word	0x0000005a
        /*03d4*/ 	.word	0x00000000
        /*03d8*/ 	.short	0x010a
        /*03da*/ 	.byte	0x3f
	.zero		1


	//   ....[42]....
        /*03dc*/ 	.word	0x00003f50
        /*03e0*/ 	.word	0x000000ff
        /*03e4*/ 	.word	0x00000000
        /*03e8*/ 	.short	0x0101
        /*03ea*/ 	.byte	0x04
	.zero		1


	//   ....[43]....
        /*03ec*/ 	.word	0x000040a0
        /*03f0*/ 	.word	0x00000049
        /*03f4*/ 	.word	0x00000000
        /*03f8*/ 	.short	0x0101
        /*03fa*/ 	.byte	0x30
	.zero		1


	//   ....[44]....
        /*03fc*/ 	.word	0x00004170
        /*0400*/ 	.word	0x000000ff
        /*0404*/ 	.word	0x00000000
        /*0408*/ 	.short	0x0101
        /*040a*/ 	.byte	0x06
	.zero		1


	//   ....[45]....
        /*040c*/ 	.word	0x00004220
        /*0410*/ 	.word	0x0000004d
        /*0414*/ 	.word	0x00000010
        /*0418*/ 	.short	0x010a
        /*041a*/ 	.byte	0x2d
	.zero		1


	//   ....[46]....
        /*041c*/ 	.word	0x00006560
        /*0420*/ 	.word	0x0000004a
        /*0424*/ 	.word	0x00000000
        /*0428*/ 	.short	0x0101
        /*042a*/ 	.byte	0x30
	.zero		1


	//   ....[47]....
        /*042c*/ 	.word	0x00007230
        /*0430*/ 	.word	0x00000007
        /*0434*/ 	.word	0x00000070
        /*0438*/ 	.short	0x010a
        /*043a*/ 	.byte	0x3f
	.zero		1


	//   ....[48]....
        /*043c*/ 	.word	0x00007a80
        /*0440*/ 	.word	0x00000003
        /*0444*/ 	.word	0x00000118
        /*0448*/ 	.short	0x0101
        /*044a*/ 	.byte	0x3f
	.zero		1


	//   ....[49]....
        /*044c*/ 	.word	0x00008180
        /*0450*/ 	.word	0x00000005
        /*0454*/ 	.word	0x00000000
        /*0458*/ 	.short	0x010a
        /*045a*/ 	.byte	0x3f
	.zero		1


	//   ....[50]....
        /*045c*/ 	.word	0x00008200
        /*0460*/ 	.word	0x00000007
        /*0464*/ 	.word	0x00000000
        /*0468*/ 	.short	0x010a
        /*046a*/ 	.byte	0x3f
	.zero		1


	//   ....[51]....
        /*046c*/ 	.word	0x00008290
        /*0470*/ 	.word	0x00000006
        /*0474*/ 	.word	0x00000000
        /*0478*/ 	.short	0x010a
        /*047a*/ 	.byte	0x3f
	.zero		1


	//   ....[52]....
        /*047c*/ 	.word	0x00008320
        /*0480*/ 	.word	0x00000009
        /*0484*/ 	.word	0x00000000
        /*0488*/ 	.short	0x010a
        /*048a*/ 	.byte	0x3f
	.zero		1


	//   ....[53]....
        /*048c*/ 	.word	0x000083b0
        /*0490*/ 	.word	0x00000006
        /*0494*/ 	.word	0x00000000
        /*0498*/ 	.short	0x010a
        /*049a*/ 	.byte	0x3f
	.zero		1


	//   ....[54]....
        /*049c*/ 	.word	0x00008440
        /*04a0*/ 	.word	0x00000009
        /*04a4*/ 	.word	0x00000000
        /*04a8*/ 	.short	0x010a
        /*04aa*/ 	.byte	0x3f
	.zero		1


	//   ....[55]....
        /*04ac*/ 	.word	0x000084d0
        /*04b0*/ 	.word	0x00000006
        /*04b4*/ 	.word	0x00000000
        /*04b8*/ 	.short	0x010a
        /*04ba*/ 	.byte	0x3f
	.zero		1


	//   ....[56]....
        /*04bc*/ 	.word	0x00008560
        /*04c0*/ 	.word	0x00000009
        /*04c4*/ 	.word	0x00000000
        /*04c8*/ 	.short	0x010a
        /*04ca*/ 	.byte	0x3f
	.zero		1


	//   ....[57]....
        /*04cc*/ 	.word	0x000085f0
        /*04d0*/ 	.word	0x00000006
        /*04d4*/ 	.word	0x00000000
        /*04d8*/ 	.short	0x010a
        /*04da*/ 	.byte	0x3f
	.zero		1


	//   ....[58]....
        /*04dc*/ 	.word	0x00008680
        /*04e0*/ 	.word	0x00000009
        /*04e4*/ 	.word	0x00000000
        /*04e8*/ 	.short	0x010a
        /*04ea*/ 	.byte	0x3f
	.zero		1


	//   ....[59]....
        /*04ec*/ 	.word	0x00008710
        /*04f0*/ 	.word	0x00000006
        /*04f4*/ 	.word	0x00000000
        /*04f8*/ 	.short	0x010a
        /*04fa*/ 	.byte	0x3f
	.zero		1


	//   ....[60]....
        /*04fc*/ 	.word	0x000087a0
        /*0500*/ 	.word	0x00000009
        /*0504*/ 	.word	0x00000000
        /*0508*/ 	.short	0x010a
        /*050a*/ 	.byte	0x3f
	.zero		1


	//   ....[61]....
        /*050c*/ 	.word	0x00008830
        /*0510*/ 	.word	0x00000006
        /*0514*/ 	.word	0x00000000
        /*0518*/ 	.short	0x010a
        /*051a*/ 	.byte	0x3f
	.zero		1


	//   ....[62]....
        /*051c*/ 	.word	0x000088c0
        /*0520*/ 	.word	0x00000003
        /*0524*/ 	.word	0x00000000
        /*0528*/ 	.short	0x010a
        /*052a*/ 	.byte	0x3f
	.zero		1


	//   ....[63]....
        /*052c*/ 	.word	0x00008930
        /*0530*/ 	.word	0x00000005
        /*0534*/ 	.word	0x00000000
        /*0538*/ 	.short	0x010a
        /*053a*/ 	.byte	0x3f
	.zero		1


	//   ....[64]....
        /*053c*/ 	.word	0x000089f0
        /*0540*/ 	.word	0x00000003
        /*0544*/ 	.word	0x00000000
        /*0548*/ 	.short	0x010a
        /*054a*/ 	.byte	0x3f
	.zero		1


	//   ....[65]....
        /*054c*/ 	.word	0x00008c20
        /*0550*/ 	.word	0x00000054
        /*0554*/ 	.word	0x00000000
        /*0558*/ 	.short	0x010a
        /*055a*/ 	.byte	0x3f
	.zero		1


	//   ....[66]....
        /*055c*/ 	.word	0x00008c70
        /*0560*/ 	.word	0x0000005a
        /*0564*/ 	.word	0x00000000
        /*0568*/ 	.short	0x010a
        /*056a*/ 	.byte	0x3f
	.zero		1


	//   ....[67]....
        /*056c*/ 	.word	0x00008e80
        /*0570*/ 	.word	0x00000003
        /*0574*/ 	.word	0x00000010
        /*0578*/ 	.short	0x010a
        /*057a*/ 	.byte	0x3f
	.zero		1


	//   ....[68]....
        /*057c*/ 	.word	0x00008f50
        /*0580*/ 	.word	0x00000007
        /*0584*/ 	.word	0x00000070
        /*0588*/ 	.short	0x010a
        /*058a*/ 	.byte	0x3f
	.zero		1


	//   ....[69]....
        /*058c*/ 	.word	0x00009020
        /*0590*/ 	.word	0x00000005
        /*0594*/ 	.word	0x00000000
        /*0598*/ 	.short	0x010a
        /*059a*/ 	.byte	0x3f
	.zero		1


	//   ....[70]....
        /*059c*/ 	.word	0x00009070
        /*05a0*/ 	.word	0x00000007
        /*05a4*/ 	.word	0x00000000
        /*05a8*/ 	.short	0x010a
        /*05aa*/ 	.byte	0x3f
	.zero		1


	//   ....[71]....
        /*05ac*/ 	.word	0x000090c0
        /*05b0*/ 	.word	0x00000006
        /*05b4*/ 	.word	0x00000000
        /*05b8*/ 	.short	0x010a
        /*05ba*/ 	.byte	0x3f
	.zero		1


	//   ....[72]....
        /*05bc*/ 	.word	0x00009110
        /*05c0*/ 	.word	0x00000009
        /*05c4*/ 	.word	0x00000000
        /*05c8*/ 	.short	0x010a
        /*05ca*/ 	.byte	0x3f
	.zero		1


	//   ....[73]....
        /*05cc*/ 	.word	0x00009160
        /*05d0*/ 	.word	0x00000006
        /*05d4*/ 	.word	0x00000000
        /*05d8*/ 	.short	0x010a
        /*05da*/ 	.byte	0x3f
	.zero		1


	//   ....[74]....
        /*05dc*/ 	.word	0x000091b0
        /*05e0*/ 	.word	0x00000009
        /*05e4*/ 	.word	0x00000000
        /*05e8*/ 	.short	0x010a
        /*05ea*/ 	.byte	0x3f
	.zero		1


	//   ....[75]....
        /*05ec*/ 	.word	0x00009200
        /*05f0*/ 	.word	0x00000006
        /*05f4*/ 	.word	0x00000000
        /*05f8*/ 	.short	0x010a
        /*05fa*/ 	.byte	0x3f
	.zero		1


	//   ....[76]....
        /*05fc*/ 	.word	0x00009250
        /*0600*/ 	.word	0x00000009
        /*0604*/ 	.word	0x00000000
        /*0608*/ 	.short	0x010a
        /*060a*/ 	.byte	0x3f
	.zero		1


	//   ....[77]....
        /*060c*/ 	.word	0x000092a0
        /*0610*/ 	.word	0x00000006
        /*0614*/ 	.word	0x00000000
        /*0618*/ 	.short	0x010a
        /*061a*/ 	.byte	0x3f
	.zero		1


	//   ....[78]....
        /*061c*/ 	.word	0x000092f0
        /*0620*/ 	.word	0x00000009
        /*0624*/ 	.word	0x00000000
        /*0628*/ 	.short	0x010a
        /*062a*/ 	.byte	0x3f
	.zero		1


	//   ....[79]....
        /*062c*/ 	.word	0x00009340
        /*0630*/ 	.word	0x00000006
        /*0634*/ 	.word	0x00000000
        /*0638*/ 	.short	0x010a
        /*063a*/ 	.byte	0x3f
	.zero		1


	//   ....[80]....
        /*063c*/ 	.word	0x00009390
        /*0640*/ 	.word	0x00000009
        /*0644*/ 	.word	0x00000000
        /*0648*/ 	.short	0x010a
        /*064a*/ 	.byte	0x3f
	.zero		1


	//   ....[81]....
        /*064c*/ 	.word	0x000093e0
        /*0650*/ 	.word	0x00000006
        /*0654*/ 	.word	0x00000000
        /*0658*/ 	.short	0x010a
        /*065a*/ 	.byte	0x3f
	.zero		1


	//----- nvinfo : EIATTR_NUM_MBARRIERS
	.align		4
.L_36:
        /*065c*/ 	.byte	0x03, 0x38
        /*065e*/ 	.short	0x0022


	//----- nvinfo : EIATTR_EXIT_INSTR_OFFSETS
	.align		4
        /*0660*/ 	.byte	0x04, 0x1c
        /*0662*/ 	.short	(.L_38 - .L_37)


	//   ....[0]....
.L_37:
        /*0664*/ 	.word	0x00001330


	//   ....[1]....
        /*0668*/ 	.word	0x00001390


	//   ....[2]....
        /*066c*/ 	.word	0x00006bd0


	//   ....[3]....
        /*0670*/ 	.word	0x00006c00


	//   ....[4]....
        /*0674*/ 	.word	0x00008910


	//----- nvinfo : EIATTR_MAX_THREADS
	.align		4
.L_38:
        /*0678*/ 	.byte	0x04, 0x05
        /*067a*/ 	.short	(.L_40 - .L_39)
.L_39:
        /*067c*/ 	.word	0x00000180
        /*0680*/ 	.word	0x00000001
        /*0684*/ 	.word	0x00000001


	//----- nvinfo : EIATTR_CRS_STACK_SIZE
	.align		4
.L_40:
        /*0688*/ 	.byte	0x04, 0x1e
        /*068a*/ 	.short	(.L_42 - .L_41)
.L_41:
        /*068c*/ 	.word	0x00000000


	//----- nvinfo : EIATTR_CBANK_PARAM_SIZE
	.align		4
.L_42:
        /*0690*/ 	.byte	0x03, 0x19
        /*0692*/ 	.short	0x0470


	//----- nvinfo : EIATTR_PARAM_CBANK
	.align		4
        /*0694*/ 	.byte	0x04, 0x0a
        /*0696*/ 	.short	(.L_44 - .L_43)
	.align		4
.L_43:
        /*0698*/ 	.word	index@(.nv.constant0._ZN7cutlass13device_kernelINS_4gemm6kernel13GemmUniversalIN4cute5tupleIJiiiiEEENS1_10collective13CollectiveMmaINS1_39MainloopSm90TmaGmmaRmemAWarpSpecializedILi14ENS5_IJNS4_1CILi1EEESB_SB_EEENS1_32KernelTmaWarpSpecializedPingpongEEENS5_IJNSA_ILi64EEESF_NSA_ILi32EEEEEENS_10tfloat32_tENS5_IJSB_llEEESI_SJ_NS4_8TiledMMAINS4_8MMA_AtomIJNS4_4SM904GMMA29MMA_64x64x8_F32TF32TF32_RS_TNILNSN_7ScaleInE1ELSP_1EEEEEENS4_6LayoutISC_NS5_IJNSA_ILi0EEEST_ST_EEEEENS5_IJNS4_10UnderscoreESW_SW_EEEEENS4_13SM90_TMA_LOADENS4_14ComposedLayoutINS4_7SwizzleILi1ELi4ELi3EEENS4_18smem_ptr_flag_bitsILi32EEENSS_INS5_IJNSA_ILi8EEES15_EEENS5_IJSB_S15_EEEEEEENS4_9Copy_AtomIJNS4_39AutoVectorizingCopyWithAssumedAlignmentILi128EEESI_EEENS4_8identityESZ_S19_vS1E_EENS_8epilogue10collective6detail29Sm90TmaWarpSpecializedAdapterINS1H_15DefaultEpilogueISI_NS5_IJlSB_lEEES1L_NS1G_6thread17LinearCombinationISI_Li1EffLNS1M_9ScaleType4KindE0ELNS_15FloatRoundStyleE2ESI_EENS1_15EpilogueDefaultEEEEEvvEEEEvNT_6ParamsE)
        /*069c*/ 	.short	0x0210
        /*069e*/ 	.short	0x0470


	//----- nvinfo : EIATTR_SW_WAR
	.align		4
.L_44:
        /*06a0*/ 	.byte	0x04, 0x36
        /*06a2*/ 	.short	(.L_46 - .L_45)
.L_45:
        /*06a4*/ 	.word	0x00000008
.L_46:


//--------------------- .nv.callgraph             --------------------------
	.section	.nv.callgraph,"",@"SHT_CUDA_CALLGRAPH"
	.align	4
	.sectionentsize	8
	.align		4
        /*0000*/ 	.word	0x00000000
	.align		4
        /*0004*/ 	.word	0xffffffff
	.align		4
        /*0008*/ 	.word	index@(_ZN7cutlass13device_kernelINS_4gemm6kernel13GemmUniversalIN4cute5tupleIJiiiiEEENS1_10collective13CollectiveMmaINS1_39MainloopSm90TmaGmmaRmemAWarpSpecializedILi14ENS5_IJNS4_1CILi1EEESB_SB_EEENS1_32KernelTmaWarpSpecializedPingpongEEENS5_IJNSA_ILi64EEESF_NSA_ILi32EEEEEENS_10tfloat32_tENS5_IJSB_llEEESI_SJ_NS4_8TiledMMAINS4_8MMA_AtomIJNS4_4SM904GMMA29MMA_64x64x8_F32TF32TF32_RS_TNILNSN_7ScaleInE1ELSP_1EEEEEENS4_6LayoutISC_NS5_IJNSA_ILi0EEEST_ST_EEEEENS5_IJNS4_10UnderscoreESW_SW_EEEEENS4_13SM90_TMA_LOADENS4_14ComposedLayoutINS4_7SwizzleILi1ELi4ELi3EEENS4_18smem_ptr_flag_bitsILi32EEENSS_INS5_IJNSA_ILi8EEES15_EEENS5_IJSB_S15_EEEEEEENS4_9Copy_AtomIJNS4_39AutoVectorizingCopyWithAssumedAlignmentILi128EEESI_EEENS4_8identityESZ_S19_vS1E_EENS_8epilogue10collective6detail29Sm90TmaWarpSpecializedAdapterINS1H_15DefaultEpilogueISI_NS5_IJlSB_lEEES1L_NS1G_6thread17LinearCombinationISI_Li1EffLNS1M_9ScaleType4KindE0ELNS_15FloatRoundStyleE2ESI_EENS1_15EpilogueDefaultEEEEEvvEEEEvNT_6ParamsE)
	.align		4
        /*000c*/ 	.word	index@(__assertfail)
	.align		4
        /*0010*/ 	.word	0x00000000
	.align		4
        /*0014*/ 	.word	0xfffffffe
	.align		4
        /*0018*/ 	.word	0x00000000
	.align		4
        /*001c*/ 	.word	0xfffffffd
	.align		4
        /*0020*/ 	.word	0x00000000
	.align		4
        /*0024*/ 	.word	0xfffffffc


//--------------------- .nv.constant4             --------------------------
	.section	.nv.constant4,"a",@progbits
	.align	8
	.align		8
.nv.constant4:
        /*0000*/ 	.dword	__assertfail
	.align		8
        /*0008*/ 	.dword	__unnamed_1
	.align		8
        /*0010*/ 	.dword	__unnamed_2
	.align		8
        /*0018*/ 	.dword	_ZN40_INTERNAL_92ea0d8c_4_k_cu_efb1cdfe_259004cuda3std3__45__cpo5beginE
	.align		8
        /*0020*/ 	.dword	_ZN40_INTERNAL_92ea0d8c_4_k_cu_efb1cdfe_259004cuda3std3__45__cpo3endE
	.align		8
        /*0028*/ 	.dword	_ZN40_INTERNAL_92ea0d8c_4_k_cu_efb1cdfe_259004cuda3std3__45__cpo6cbeginE
	.align		8
        /*0030*/ 	.dword	_ZN40_INTERNAL_92ea0d8c_4_k_cu_efb1cdfe_259004cuda3std3__45__cpo4cendE
	.align		8
        /*0038*/ 	.dword	_ZN40_INTERNAL_92ea0d8c_4_k_cu_efb1cdfe_259004cuda3std3__442_GLOBAL__N__92ea0d8c_4_k_cu_efb1cdfe_259006ignoreE
	.align		8
        /*0040*/ 	.dword	_ZN40_INTERNAL_92ea0d8c_4_k_cu_efb1cdfe_259004cuda3std3__419piecewise_constructE
	.align		8
        /*0048*/ 	.dword	_ZN40_INTERNAL_92ea0d8c_4_k_cu_efb1cdfe_259004cuda3std3__48in_placeE
	.align		8
        /*0050*/ 	.dword	_ZN40_INTERNAL_92ea0d8c_4_k_cu_efb1cdfe_259004cuda3std6ranges3__45__cpo4swapE
	.align		8
        /*0058*/ 	.dword	_ZN40_INTERNAL_92ea0d8c_4_k_cu_efb1cdfe_259004cuda3std6ranges3__45__cpo9iter_moveE
	.align		8
        /*0060*/ 	.dword	_ZN40_INTERNAL_92ea0d8c_4_k_cu_efb1cdfe_259004cute7productE
	.align		8
        /*0068*/ 	.dword	_ZN40_INTERNAL_92ea0d8c_4_k_cu_efb1cdfe_259004cute1_E
	.align		8
        /*0070*/ 	.dword	$str$24
	.align		8
        /*0078*/ 	.dword	$str$25


//--------------------- .text._ZN7cutlass13device_kernelINS_4gemm6kernel13GemmUniversalIN4cute5tupleIJiiiiEEENS1_10collective13CollectiveMmaINS1_39MainloopSm90TmaGmmaRmemAWarpSpecializedILi14ENS5_IJNS4_1CILi1EEESB_SB_EEENS1_32KernelTmaWarpSpecializedPingpongEEENS5_IJNSA_ILi64EEESF_NSA_ILi32EEEEEENS_10tfloat32_tENS5_IJSB_llEEESI_SJ_NS4_8TiledMMAINS4_8MMA_AtomIJNS4_4SM904GMMA29MMA_64x64x8_F32TF32TF32_RS_TNILNSN_7ScaleInE1ELSP_1EEEEEENS4_6LayoutISC_NS5_IJNSA_ILi0EEEST_ST_EEEEENS5_IJNS4_10UnderscoreESW_SW_EEEEENS4_13SM90_TMA_LOADENS4_14ComposedLayoutINS4_7SwizzleILi1ELi4ELi3EEENS4_18smem_ptr_flag_bitsILi32EEENSS_INS5_IJNSA_ILi8EEES15_EEENS5_IJSB_S15_EEEEEEENS4_9Copy_AtomIJNS4_39AutoVectorizingCopyWithAssumedAlignmentILi128EEESI_EEENS4_8identityESZ_S19_vS1E_EENS_8epilogue10collective6detail29Sm90TmaWarpSpecializedAdapterINS1H_15DefaultEpilogueISI_NS5_IJlSB_lEEES1L_NS1G_6thread17LinearCombinationISI_Li1EffLNS1M_9ScaleType4KindE0ELNS_15FloatRoundStyleE2ESI_EENS1_15EpilogueDefaultEEEEEvvEEEEvNT_6ParamsE --------------------------
	.section	.text._ZN7cutlass13device_kernelINS_4gemm6kernel13GemmUniversalIN4cute5tupleIJiiiiEEENS1_10collective13CollectiveMmaINS1_39MainloopSm90TmaGmmaRmemAWarpSpecializedILi14ENS5_IJNS4_1CILi1EEESB_SB_EEENS1_32KernelTmaWarpSpecializedPingpongEEENS5_IJNSA_ILi64EEESF_NSA_ILi32EEEEEENS_10tfloat32_tENS5_IJSB_llEEESI_SJ_NS4_8TiledMMAINS4_8MMA_AtomIJNS4_4SM904GMMA29MMA_64x64x8_F32TF32TF32_RS_TNILNSN_7ScaleInE1ELSP_1EEEEEENS4_6LayoutISC_NS5_IJNSA_ILi0EEEST_ST_EEEEENS5_IJNS4_10UnderscoreESW_SW_EEEEENS4_13SM90_TMA_LOADENS4_14ComposedLayoutINS4_7SwizzleILi1ELi4ELi3EEENS4_18smem_ptr_flag_bitsILi32EEENSS_INS5_IJNSA_ILi8EEES15_EEENS5_IJSB_S15_EEEEEEENS4_9Copy_AtomIJNS4_39AutoVectorizingCopyWithAssumedAlignmentILi128EEESI_EEENS4_8identityESZ_S19_vS1E_EENS_8epilogue10collective6detail29Sm90TmaWarpSpecializedAdapterINS1H_15DefaultEpilogueISI_NS5_IJlSB_lEEES1L_NS1G_6thread17LinearCombinationISI_Li1EffLNS1M_9ScaleType4KindE0ELNS_15FloatRoundStyleE2ESI_EENS1_15EpilogueDefaultEEEEEvvEEEEvNT_6ParamsE,"ax",@progbits
	.align	128
.text._ZN7cutlass13device_kernelINS_4gemm6kernel13GemmUniversalIN4cute5tupleIJiiiiEEENS1_10collective13CollectiveMmaINS1_39MainloopSm90TmaGmmaRmemAWarpSpecializedILi14ENS5_IJNS4_1CILi1EEESB_SB_EEENS1_32KernelTmaWarpSpecializedPingpongEEENS5_IJNSA_ILi64EEESF_NSA_ILi32EEEEEENS_10tfloat32_tENS5_IJSB_llEEESI_SJ_NS4_8TiledMMAINS4_8MMA_AtomIJNS4_4SM904GMMA29MMA_64x64x8_F32TF32TF32_RS_TNILNSN_7ScaleInE1ELSP_1EEEEEENS4_6LayoutISC_NS5_IJNSA_ILi0EEEST_ST_EEEEENS5_IJNS4_10UnderscoreESW_SW_EEEEENS4_13SM90_TMA_LOADENS4_14ComposedLayoutINS4_7SwizzleILi1ELi4ELi3EEENS4_18smem_ptr_flag_bitsILi32EEENSS_INS5_IJNSA_ILi8EEES15_EEENS5_IJSB_S15_EEEEEEENS4_9Copy_AtomIJNS4_39AutoVectorizingCopyWithAssumedAlignmentILi128EEESI_EEENS4_8identityESZ_S19_vS1E_EENS_8epilogue10collective6detail29Sm90TmaWarpSpecializedAdapterINS1H_15DefaultEpilogueISI_NS5_IJlSB_lEEES1L_NS1G_6thread17LinearCombinationISI_Li1EffLNS1M_9ScaleType4KindE0ELNS_15FloatRoundStyleE2ESI_EENS1_15EpilogueDefaultEEEEEvvEEEEvNT_6ParamsE:
        .type           _ZN7cutlass13device_kernelINS_4gemm6kernel13GemmUniversalIN4cute5tupleIJiiiiEEENS1_10collective13CollectiveMmaINS1_39MainloopSm90TmaGmmaRmemAWarpSpecializedILi14ENS5_IJNS4_1CILi1EEESB_SB_EEENS1_32KernelTmaWarpSpecializedPingpongEEENS5_IJNSA_ILi64EEESF_NSA_ILi32EEEEEENS_10tfloat32_tENS5_IJSB_llEEESI_SJ_NS4_8TiledMMAINS4_8MMA_AtomIJNS4_4SM904GMMA29MMA_64x64x8_F32TF32TF32_RS_TNILNSN_7ScaleInE1ELSP_1EEEEEENS4_6LayoutISC_NS5_IJNSA_ILi0EEEST_ST_EEEEENS5_IJNS4_10UnderscoreESW_SW_EEEEENS4_13SM90_TMA_LOADENS4_14ComposedLayoutINS4_7SwizzleILi1ELi4ELi3EEENS4_18smem_ptr_flag_bitsILi32EEENSS_INS5_IJNSA_ILi8EEES15_EEENS5_IJSB_S15_EEEEEEENS4_9Copy_AtomIJNS4_39AutoVectorizingCopyWithAssumedAlignmentILi128EEESI_EEENS4_8identityESZ_S19_vS1E_EENS_8epilogue10collective6detail29Sm90TmaWarpSpecializedAdapterINS1H_15DefaultEpilogueISI_NS5_IJlSB_lEEES1L_NS1G_6thread17LinearCombinationISI_Li1EffLNS1M_9ScaleType4KindE0ELNS_15FloatRoundStyleE2ESI_EENS1_15EpilogueDefaultEEEEEvvEEEEvNT_6ParamsE,@function
        .size           _ZN7cutlass13device_kernelINS_4gemm6kernel13GemmUniversalIN4cute5tupleIJiiiiEEENS1_10collective13CollectiveMmaINS1_39MainloopSm90TmaGmmaRmemAWarpSpecializedILi14ENS5_IJNS4_1CILi1EEESB_SB_EEENS1_32KernelTmaWarpSpecializedPingpongEEENS5_IJNSA_ILi64EEESF_NSA_ILi32EEEEEENS_10tfloat32_tENS5_IJSB_llEEESI_SJ_NS4_8TiledMMAINS4_8MMA_AtomIJNS4_4SM904GMMA29MMA_64x64x8_F32TF32TF32_RS_TNILNSN_7ScaleInE1ELSP_1EEEEEENS4_6LayoutISC_NS5_IJNSA_ILi0EEEST_ST_EEEEENS5_IJNS4_10UnderscoreESW_SW_EEEEENS4_13SM90_TMA_LOADENS4_14ComposedLayoutINS4_7SwizzleILi1ELi4ELi3EEENS4_18smem_ptr_flag_bitsILi32EEENSS_INS5_IJNSA_ILi8EEES15_EEENS5_IJSB_S15_EEEEEEENS4_9Copy_AtomIJNS4_39AutoVectorizingCopyWithAssumedAlignmentILi128EEESI_EEENS4_8identityESZ_S19_vS1E_EENS_8epilogue10collective6detail29Sm90TmaWarpSpecializedAdapterINS1H_15DefaultEpilogueISI_NS5_IJlSB_lEEES1L_NS1G_6thread17LinearCombinationISI_Li1EffLNS1M_9ScaleType4KindE0ELNS_15FloatRoundStyleE2ESI_EENS1_15EpilogueDefaultEEEEEvvEEEEvNT_6ParamsE,(.L_x_179 - _ZN7cutlass13device_kernelINS_4gemm6kernel13GemmUniversalIN4cute5tupleIJiiiiEEENS1_10collective13CollectiveMmaINS1_39MainloopSm90TmaGmmaRmemAWarpSpecializedILi14ENS5_IJNS4_1CILi1EEESB_SB_EEENS1_32KernelTmaWarpSpecializedPingpongEEENS5_IJNSA_ILi64EEESF_NSA_ILi32EEEEEENS_10tfloat32_tENS5_IJSB_llEEESI_SJ_NS4_8TiledMMAINS4_8MMA_AtomIJNS4_4SM904GMMA29MMA_64x64x8_F32TF32TF32_RS_TNILNSN_7ScaleInE1ELSP_1EEEEEENS4_6LayoutISC_NS5_IJNSA_ILi0EEEST_ST_EEEEENS5_IJNS4_10UnderscoreESW_SW_EEEEENS4_13SM90_TMA_LOADENS4_14ComposedLayoutINS4_7SwizzleILi1ELi4ELi3EEENS4_18smem_ptr_flag_bitsILi32EEENSS_INS5_IJNSA_ILi8EEES15_EEENS5_IJSB_S15_EEEEEEENS4_9Copy_AtomIJNS4_39AutoVectorizingCopyWithAssumedAlignmentILi128EEESI_EEENS4_8identityESZ_S19_vS1E_EENS_8epilogue10collective6detail29Sm90TmaWarpSpecializedAdapterINS1H_15DefaultEpilogueISI_NS5_IJlSB_lEEES1L_NS1G_6thread17LinearCombinationISI_Li1EffLNS1M_9ScaleType4KindE0ELNS_15FloatRoundStyleE2ESI_EENS1_15EpilogueDefaultEEEEEvvEEEEvNT_6ParamsE)
        .other          _ZN7cutlass13device_kernelINS_4gemm6kernel13GemmUniversalIN4cute5tupleIJiiiiEEENS1_10collective13CollectiveMmaINS1_39MainloopSm90TmaGmmaRmemAWarpSpecializedILi14ENS5_IJNS4_1CILi1EEESB_SB_EEENS1_32KernelTmaWarpSpecializedPingpongEEENS5_IJNSA_ILi64EEESF_NSA_ILi32EEEEEENS_10tfloat32_tENS5_IJSB_llEEESI_SJ_NS4_8TiledMMAINS4_8MMA_AtomIJNS4_4SM904GMMA29MMA_64x64x8_F32TF32TF32_RS_TNILNSN_7ScaleInE1ELSP_1EEEEEENS4_6LayoutISC_NS5_IJNSA_ILi0EEEST_ST_EEEEENS5_IJNS4_10UnderscoreESW_SW_EEEEENS4_13SM90_TMA_LOADENS4_14ComposedLayoutINS4_7SwizzleILi1ELi4ELi3EEENS4_18smem_ptr_flag_bitsILi32EEENSS_INS5_IJNSA_ILi8EEES15_EEENS5_IJSB_S15_EEEEEEENS4_9Copy_AtomIJNS4_39AutoVectorizingCopyWithAssumedAlignmentILi128EEESI_EEENS4_8identityESZ_S19_vS1E_EENS_8epilogue10collective6detail29Sm90TmaWarpSpecializedAdapterINS1H_15DefaultEpilogueISI_NS5_IJlSB_lEEES1L_NS1G_6thread17LinearCombinationISI_Li1EffLNS1M_9ScaleType4KindE0ELNS_15FloatRoundStyleE2ESI_EENS1_15EpilogueDefaultEEEEEvvEEEEvNT_6ParamsE,@"STO_CUDA_ENTRY STV_DEFAULT"
_ZN7cutlass13device_kernelINS_4gemm6kernel13GemmUniversalIN4cute5tupleIJiiiiEEENS1_10collective13CollectiveMmaINS1_39MainloopSm90TmaGmmaRmemAWarpSpecializedILi14ENS5_IJNS4_1CILi1EEESB_SB_EEENS1_32KernelTmaWarpSpecializedPingpongEEENS5_IJNSA_ILi64EEESF_NSA_ILi32EEEEEENS_10tfloat32_tENS5_IJSB_llEEESI_SJ_NS4_8TiledMMAINS4_8MMA_AtomIJNS4_4SM904GMMA29MMA_64x64x8_F32TF32TF32_RS_TNILNSN_7ScaleInE1ELSP_1EEEEEENS4_6LayoutISC_NS5_IJNSA_ILi0EEEST_ST_EEEEENS5_IJNS4_10UnderscoreESW_SW_EEEEENS4_13SM90_TMA_LOADENS4_14ComposedLayoutINS4_7SwizzleILi1ELi4ELi3EEENS4_18smem_ptr_flag_bitsILi32EEENSS_INS5_IJNSA_ILi8EEES15_EEENS5_IJSB_S15_EEEEEEENS4_9Copy_AtomIJNS4_39AutoVectorizingCopyWithAssumedAlignmentILi128EEESI_EEENS4_8identityESZ_S19_vS1E_EENS_8epilogue10collective6detail29Sm90TmaWarpSpecializedAdapterINS1H_15DefaultEpilogueISI_NS5_IJlSB_lEEES1L_NS1G_6thread17LinearCombinationISI_Li1EffLNS1M_9ScaleType4KindE0ELNS_15FloatRoundStyleE2ESI_EENS1_15EpilogueDefaultEEEEEvvEEEEvNT_6ParamsE:
[----:B------:R-:W0:Y:S01]  /*0000*/  LDC R1, c[0x0][0x28] ;  /* 0x00000a00ff017b82 */ /* 0x000e220000000800 */
[----:B------:R-:W1:Y:S01]  /*0010*/  S2R R0, SR_TID.X ;  /* 0x0000000000007919 */ /* 0x000e620000002100 */
[----:B------:R-:W-:Y:S01]  /*0020*/  ELECT P0, URZ, PT ;  /* 0x00000000003f782f */ /* 0x000fe20003800000 */
[----:B------:R-:W-:Y:S01]  /*0030*/  BSSY B0, `(.L_x_0) ;  /* 0x0000014000007945 */ /* 0x000fe20003800000 */
[----:B-1----:R-:W-:-:S05]  /*0040*/  SHF.R.U32.HI R2, RZ, 0x5, R0 ;  /* 0x00000005ff027819 */ /* 0x002fca0000011600 */
[----:B------:R-:W1:Y:S02]  /*0050*/  SHFL.IDX PT, R3, R2, RZ, 0x1f ;  /* 0x00001fff02037589 */ /* 0x000e6400000e0000 */
[----:B-1----:R-:W-:Y:S02]  /*0060*/  R2UR UR4, R3 ;  /* 0x00000000030472ca */ /* 0x002fe400000e0000 */
[----:B------:R-:W-:-:S05]  /*0070*/  SHF.R.U32.HI R3, RZ, 0x7, R0 ;  /* 0x00000007ff037819 */ /* 0x000fca0000011600 */
[----:B------:R1:W2:Y:S06]  /*0080*/  SHFL.IDX PT, R4, R3, RZ, 0x1f ;  /* 0x00001fff03047589 */ /* 0x0002ac00000e0000 */
[----:B------:R-:W-:Y:S02]  /*0090*/  USHF.R.S32.HI UR5, URZ, 0x1f, UR4 ;  /* 0x0000001f3f057899 */ /* 0x000fe40008011404 */
[----:B------:R-:W-:Y:S02]  /*00a0*/  ISETP.NE.OR P0, PT, RZ, UR4, !P0 ;  /* 0x00000004ff007c0c */ /* 0x000fe4000c705670 */
[----:B------:R-:W-:-:S04]  /*00b0*/  ULEA.HI UR5, UR5, UR4, URZ, 0x2 ;  /* 0x0000000405057291 */ /* 0x000fc8000f8f103f */
[----:B------:R-:W-:-:S04]  /*00c0*/  ULOP3.LUT UR5, UR5, 0xfffffffc, URZ, 0xc0, !UPT ;  /* 0xfffffffc05057892 */ /* 0x000fc8000f8ec03f */
[----:B------:R-:W-:-:S03]  /*00d0*/  UIADD3 UR4, UR4, -UR5, URZ ;  /* 0x8000000504047290 */ /* 0x000fc6000fffe03f */
[----:B01----:R-:W-:Y:S09]  /*00e0*/  @P0 BRA `(.L_x_1) ;  /* 0x0000000000200947 */ /* 0x003ff20003800000 */
[----:B------:R-:W-:Y:S02]  /*00f0*/  ULDC.64 UR6, c[0x0][0x198] ;  /* 0x0000660000067ab9 */ /* 0x000fe40000000a00 */
[----:B------:R-:W-:Y:S02]  /*0100*/  UIADD3 UR8, UP0, UR6, 0xf0, URZ ;  /* 0x000000f006087890 */ /* 0x000fe4000ff1e03f */
[----:B------:R-:W-:Y:S02]  /*0110*/  UIADD3 UR6, UP1, UR6, 0x1f0, URZ ;  /* 0x000001f006067890 */ /* 0x000fe4000ff3e03f */
[----:B------:R-:W-:Y:S02]  /*0120*/  UIADD3.X UR9, URZ, UR7, URZ, UP0, !UPT ;  /* 0x000000073f097290 */ /* 0x000fe400087fe43f */
[----:B------:R-:W-:-:S07]  /*0130*/  UIADD3.X UR7, URZ, UR7, URZ, UP1, !UPT ;  /* 0x000000073f077290 */ /* 0x000fce0008ffe43f */
[----:B------:R0:W-:Y:S02]  /*0140*/  UTMACCTL.PF [UR8] ;  /* 0x00000000080079b9 */ /* 0x0001e40008040000 */
[----:B------:R0:W-:Y:S02]  /*0150*/  UTMACCTL.PF [UR6] ;  /* 0x00000000060079b9 */ /* 0x0001e40008040000 */
[----:B0-----:R-:W-:Y:S01]  /*0160*/  NOP ;  /* 0x0000000000007918 */ /* 0x001fe20000000000 */
.L_x_1:
[----:B------:R-:W-:Y:S05]  /*0170*/  BSYNC B0 ;  /* 0x0000000000007941 */ /* 0x000fea0003800000 */
.L_x_0:
[----:B------:R-:W0:Y:S01]  /*0180*/  SHFL.IDX PT, R5, R2, RZ, 0x1f ;  /* 0x00001fff02057589 */ /* 0x000e2200000e0000 */
[----:B--2---:R-:W-:Y:S01]  /*0190*/  R2UR UR13, R4 ;  /* 0x00000000040d72ca */ /* 0x004fe200000e0000 */
[----:B------:R-:W-:-:S04]  /*01a0*/  UISETP.NE.AND UP0, UPT, UR4, 0x3, UPT ;  /* 0x000000030400788c */ /* 0x000fc8000bf05270 */
[----:B------:R-:W-:-:S08]  /*01b0*/  UISETP.EQ.OR UP0, UPT, UR4, URZ, !UP0 ;  /* 0x0000003f0400728c */ /* 0x000fd0000c702670 */
[----:B------:R-:W-:Y:S02]  /*01c0*/  UIADD3 UR12, UR13, -0x1, URZ ;  /* 0xffffffff0d0c7890 */ /* 0x000fe4000fffe03f */
[----:B------:R-:W-:Y:S02]  /*01d0*/  UISETP.EQ.AND UP0, UPT, UR13, URZ, UP0 ;  /* 0x0000003f0d00728c */ /* 0x000fe40008702270 */
[----:B------:R-:W-:Y:S02]  /*01e0*/  UISETP.GE.U32.AND UP1, UPT, UR12, 0x2, UPT ;  /* 0x000000020c00788c */ /* 0x000fe4000bf26070 */
[----:B------:R-:W-:Y:S01]  /*01f0*/  USEL UR40, URZ, 0x1, !UP0 ;  /* 0x000000013f287887 */ /* 0x000fe2000c000000 */
[----:B0-----:R-:W-:-:S03]  /*0200*/  ISETP.NE.AND P0, PT, R5, RZ, PT ;  /* 0x000000ff0500720c */ /* 0x001fc60003f05270 */
[----:B------:R-:W-:-:S10]  /*0210*/  USEL UR40, UR40, 0x2, UP1 ;  /* 0x0000000228287887 */ /* 0x000fd40008800000 */
[----:B------:R-:W-:Y:S05]  /*0220*/  @P0 BRA `(.L_x_2) ;  /* 0x0000000000b40947 */ /* 0x000fea0003800000 */
[----:B------:R-:W-:Y:S01]  /*0230*/  ELECT P0, URZ, PT ;  /* 0x00000000003f782f */ /* 0x000fe20003800000 */
[----:B------:R-:W-:-:S12]  /*0240*/  BSSY B0, `(.L_x_2) ;  /* 0x000002b000007945 */ /* 0x000fd80003800000 */
[----:B------:R-:W-:Y:S05]  /*0250*/  @!P0 BRA `(.L_x_3) ;  /* 0x0000000000a48947 */ /* 0x000fea0003800000 */
[----:B------:R-:W0:Y:S01]  /*0260*/  S2UR UR6, SR_CgaCtaId ;  /* 0x00000000000679c3 */ /* 0x000e220000008800 */
[----:B------:R-:W-:Y:S01]  /*0270*/  UMOV UR5, 0x400 ;  /* 0x0000040000057882 */ /* 0x000fe20000000000 */
[----:B------:R-:W-:Y:S01]  /*0280*/  UMOV UR7, 0x1 ;  /* 0x0000000100077882 */ /* 0x000fe20000000000 */
[----:B------:R-:W-:Y:S02]  /*0290*/  UMOV UR8, 0x80 ;  /* 0x0000008000087882 */ /* 0x000fe40000000000 */
[----:B------:R-:W-:-:S04]  /*02a0*/  UIADD3 UR8, -UR8, 0x100000, URZ ;  /* 0x0010000008087890 */ /* 0x000fc8000fffe13f */
[----:B------:R-:W-:Y:S02]  /*02b0*/  USHF.L.U32 UR9, UR8, 0xb, URZ ;  /* 0x0000000b08097899 */ /* 0x000fe4000800063f */
[----:B------:R-:W-:Y:S02]  /*02c0*/  USHF.L.U32 UR8, UR8, 0x1, URZ ;  /* 0x0000000108087899 */ /* 0x000fe4000800063f */
[----:B0-----:R-:W-:Y:S02]  /*02d0*/  ULEA UR5, UR6, UR5, 0x18 ;  /* 0x0000000506057291 */ /* 0x001fe4000f8ec03f */
[----:B------:R-:W-:-:S04]  /*02e0*/  UIADD3 UR6, -UR7, 0x100000, URZ ;  /* 0x0010000007067890 */ /* 0x000fc8000fffe13f */
[----:B------:R-:W-:Y:S02]  /*02f0*/  USHF.L.U32 UR7, UR6, 0xb, URZ ;  /* 0x0000000b06077899 */ /* 0x000fe4000800063f */
[----:B------:R-:W-:Y:S01]  /*0300*/  USHF.L.U32 UR6, UR6, 0x1, URZ ;  /* 0x0000000106067899 */ /* 0x000fe2000800063f */
[----:B------:R-:W0:Y:S11]  /*0310*/  FENCE.VIEW.ASYNC.S ;  /* 0x00000000000073c6 */ /* 0x000e360000000000 */
[----:B0-----:R0:W1:Y:S01]  /*0320*/  SYNCS.EXCH.64 URZ, [UR5], UR6 ;  /* 0x00000006053f75b2 */ /* 0x0010620008000100 */
[----:B------:R0:W2:Y:S01]  /*0330*/  SYNCS.EXCH.64 URZ, [UR5+0x70], UR8 ;  /* 0x00007008053f75b2 */ /* 0x0000a20008000100 */
[----:B------:R0:W3:Y:S01]  /*0340*/  SYNCS.EXCH.64 URZ, [UR5+0x8], UR6 ;  /* 0x00000806053f75b2 */ /* 0x0000e20008000100 */
[----:B------:R0:W4:Y:S01]  /*0350*/  SYNCS.EXCH.64 URZ, [UR5+0x78], UR8 ;  /* 0x00007808053f75b2 */ /* 0x0001220008000100 */
[----:B------:R0:W0:Y:S01]  /*0360*/  SYNCS.EXCH.64 URZ, [UR5+0x10], UR6 ;  /* 0x00001006053f75b2 */ /* 0x0000220008000100 */
        /* <DEDUP_REMOVED lines=23> */
[----:B-1234-:R-:W-:Y:S01]  /*04e0*/  NOP ;  /* 0x0000000000007918 */ /* 0x01efe20000000000 */
.L_x_3:
[----:B0-----:R-:W-:Y:S05]  /*04f0*/  BSYNC B0 ;  /* 0x0000000000007941 */ /* 0x001fea0003800000 */
.L_x_2:
[----:B------:R-:W0:Y:S01]  /*0500*/  SHFL.IDX PT, R5, R2, RZ, 0x1f ;  /* 0x00001fff02057589 */ /* 0x000e2200000e0000 */
[----:B------:R-:W-:Y:S01]  /*0510*/  ELECT P0, URZ, PT ;  /* 0x00000000003f782f */ /* 0x000fe20003800000 */
[----:B------:R-:W-:Y:S01]  /*0520*/  NOP ;  /* 0x0000000000007918 */ /* 0x000fe20000000000 */
[----:B------:R-:W-:Y:S01]  /*0530*/  ELECT P1, URZ, PT ;  /* 0x00000000003f782f */ /* 0x000fe20003820000 */
[----:B------:R-:W1:Y:S01]  /*0540*/  SHFL.IDX PT, R4, R2, RZ, 0x1f ;  /* 0x00001fff02047589 */ /* 0x000e6200000e0000 */
[----:B------:R-:W-:Y:S01]  /*0550*/  UMOV UR6, 0x20 ;  /* 0x0000002000067882 */ /* 0x000fe20000000000 */
[----:B------:R-:W-:Y:S01]  /*0560*/  UMOV UR9, 0x80 ;  /* 0x0000008000097882 */ /* 0x000fe20000000000 */
[----:B------:R-:W-:Y:S01]  /*0570*/  NOP ;  /* 0x0000000000007918 */ /* 0x000fe20000000000 */
[----:B------:R2:W3:Y:S01]  /*0580*/  SHFL.IDX PT, R12, R3, RZ, 0x1f ;  /* 0x00001fff030c7589 */ /* 0x0004e200000e0000 */
[----:B------:R-:W-:Y:S01]  /*0590*/  ULDC.64 UR50, c[0x0][0x208] ;  /* 0x0000820000327ab9 */ /* 0x000fe20000000a00 */
[----:B--2---:R-:W-:-:S04]  /*05a0*/  SHF.R.S32.HI R3, RZ, 0x1f, R0 ;  /* 0x0000001fff037819 */ /* 0x004fc80000011400 */
[----:B------:R-:W-:Y:S02]  /*05b0*/  LEA.HI R3, R3, R0, RZ, 0x7 ;  /* 0x0000000003037211 */ /* 0x000fe400078f38ff */
[----:B0-----:R-:W-:Y:S02]  /*05c0*/  ISETP.NE.OR P0, PT, R5, RZ, !P0 ;  /* 0x000000ff0500720c */ /* 0x001fe40004705670 */
[----:B------:R-:W-:Y:S02]  /*05d0*/  LOP3.LUT R3, R3, 0xffffff80, RZ, 0xc0, !PT ;  /* 0xffffff8003037812 */ /* 0x000fe400078ec0ff */
[----:B-1----:R-:W-:-:S03]  /*05e0*/  ISETP.NE.OR P1, PT, R4, RZ, !P1 ;  /* 0x000000ff0400720c */ /* 0x002fc60004f25670 */
[----:B------:R-:W-:-:S06]  /*05f0*/  IMAD.IADD R23, R0, 0x1, -R3 ;  /* 0x0000000100177824 */ /* 0x000fcc00078e0a03 */
[----:B------:R-:W-:-:S04]  /*0600*/  VOTEU.ALL UP0, P0 ;  /* 0x00000000003f7886 */ /* 0x000fc80000000000 */
[----:B------:R-:W-:Y:S01]  /*0610*/  VOTEU.ALL UP1, P1 ;  /* 0x00000000003f7886 */ /* 0x000fe20000820000 */
[----:B------:R-:W0:Y:S01]  /*0620*/  @!UP0 S2UR UR8, SR_CgaCtaId ;  /* 0x00000000000889c3 */ /* 0x000e220000008800 */
[----:B------:R-:W-:Y:S01]  /*0630*/  @!UP0 UMOV UR5, 0x400 ;  /* 0x0000040000058882 */ /* 0x000fe20000000000 */
[----:B------:R-:W-:-:S04]  /*0640*/  @!UP0 UIADD3 UR6, -UR6, 0x100000, URZ ;  /* 0x0010000006068890 */ /* 0x000fc8000fffe13f */
[----:B------:R-:W-:Y:S02]  /*0650*/  @!UP0 USHF.L.U32 UR7, UR6, 0xb, URZ ;  /* 0x0000000b06078899 */ /* 0x000fe4000800063f */
[----:B------:R-:W-:Y:S01]  /*0660*/  @!UP0 USHF.L.U32 UR6, UR6, 0x1, URZ ;  /* 0x0000000106068899 */ /* 0x000fe2000800063f */
[----:B------:R-:W-:Y:S01]  /*0670*/  @!UP1 UMOV UR10, 0x400 ;  /* 0x00000400000a9882 */ /* 0x000fe20000000000 */
[----:B------:R-:W-:Y:S01]  /*0680*/  VOTEU.ALL UP2, P1 ;  /* 0x00000000003f7886 */ /* 0x000fe20000840000 */
[----:B------:R-:W-:Y:S01]  /*0690*/  VOTEU.ALL UP3, P1 ;  /* 0x00000000003f7886 */ /* 0x000fe20000860000 */
[----:B------:R-:W-:Y:S01]  /*06a0*/  VOTEU.ALL UP4, P1 ;  /* 0x00000000003f7886 */ /* 0x000fe20000880000 */
[----:B------:R-:W1:Y:S01]  /*06b0*/  @!UP1 S2UR UR11, SR_CgaCtaId ;  /* 0x00000000000b99c3 */ /* 0x000e620000008800 */
[----:B------:R-:W-:Y:S01]  /*06c0*/  VOTEU.ALL UP5, P1 ;  /* 0x00000000003f7886 */ /* 0x000fe200008a0000 */
[----:B------:R-:W-:Y:S01]  /*06d0*/  ISETP.NE.AND P1, PT, RZ, UR13, PT ;  /* 0x0000000dff007c0c */ /* 0x000fe2000bf25270 */
[----:B0-----:R-:W-:-:S02]  /*06e0*/  @!UP0 ULEA UR5, UR8, UR5, 0x18 ;  /* 0x0000000508058291 */ /* 0x001fc4000f8ec03f */
[----:B------:R-:W-:-:S04]  /*06f0*/  @!UP1 UIADD3 UR8, -UR9, 0x100000, URZ ;  /* 0x0010000009089890 */ /* 0x000fc8000fffe13f */
[----:B------:R-:W-:Y:S02]  /*0700*/  @!UP1 USHF.L.U32 UR9, UR8, 0xb, URZ ;  /* 0x0000000b08099899 */ /* 0x000fe4000800063f */
[----:B------:R-:W-:Y:S01]  /*0710*/  @!UP1 USHF.L.U32 UR8, UR8, 0x1, URZ ;  /* 0x0000000108089899 */ /* 0x000fe2000800063f */
[----:B------:R-:W-:Y:S01]  /*0720*/  VOTEU.ALL UP0, P0 ;  /* 0x00000000003f7886 */ /* 0x000fe20000000000 */
[----:B-1----:R-:W-:Y:S01]  /*0730*/  @!UP1 ULEA UR10, UR11, UR10, 0x18 ;  /* 0x0000000a0b0a9291 */ /* 0x002fe2000f8ec03f */
[----:B------:R-:W-:Y:S01]  /*0740*/  VOTEU.ALL UP1, P0 ;  /* 0x00000000003f7886 */ /* 0x000fe20000020000 */
[----:B------:R-:W0:Y:S02]  /*0750*/  FENCE.VIEW.ASYNC.S ;  /* 0x00000000000073c6 */ /* 0x000e240000000000 */
[----:B0-----:R-:W0:Y:S02]  /*0760*/  @!UP0 SYNCS.EXCH.64 URZ, [UR5+0x110], UR6 ;  /* 0x00011006053f85b2 */ /* 0x001e240008000100 */
[----:B------:R1:W0:Y:S01]  /*0770*/  @!UP1 SYNCS.EXCH.64 URZ, [UR5+0x118], UR6 ;  /* 0x00011806053f95b2 */ /* 0x0002220008000100 */
[----:B------:R-:W-:Y:S01]  /*0780*/  NOP ;  /* 0x0000000000007918 */ /* 0x000fe20000000000 */
[----:B-1----:R-:W-:-:S02]  /*0790*/  ULDC.64 UR6, c[0x0][0x598] ;  /* 0x0001660000067ab9 */ /* 0x002fc40000000a00 */
[----:B------:R-:W-:Y:S02]  /*07a0*/  ISETP.NE.U32.AND P0, PT, RZ, UR6, PT ;  /* 0x00000006ff007c0c */ /* 0x000fe4000bf05070 */
[----:B------:R1:W0:Y:S02]  /*07b0*/  @!UP2 SYNCS.EXCH.64 URZ, [UR10+0xf0], UR8 ;  /* 0x0000f0080a3fa5b2 */ /* 0x0002240008000100 */
[----:B------:R-:W-:Y:S01]  /*07c0*/  ISETP.NE.AND.EX P0, PT, RZ, UR7, PT, P0 ;  /* 0x00000007ff007c0c */ /* 0x000fe2000bf05300 */
[----:B------:R1:W0:Y:S01]  /*07d0*/  @!UP3 SYNCS.EXCH.64 URZ, [UR10+0xf8], UR8 ;  /* 0x0000f8080a3fb5b2 */ /* 0x0002220008000100 */
[----:B------:R1:W0:Y:S01]  /*07e0*/  @!UP4 SYNCS.EXCH.64 URZ, [UR10+0x100], UR8 ;  /* 0x000100080a3fc5b2 */ /* 0x0002220008000100 */
[----:B------:R1:W0:Y:S01]  /*07f0*/  @!UP5 SYNCS.EXCH.64 URZ, [UR10+0x108], UR8 ;  /* 0x000108080a3fd5b2 */ /* 0x0002220008000100 */
[----:B------:R-:W-:Y:S01]  /*0800*/  NOP ;  /* 0x0000000000007918 */ /* 0x000fe20000000000 */
[----:B0-----:R-:W-:Y:S08]  /*0810*/  BAR.SYNC.DEFER_BLOCKING 0x0 ;  /* 0x0000000000007b1d */ /* 0x001ff00000010000 */
[----:B-1-3--:R-:W-:Y:S05]  /*0820*/  @!P0 BRA `(.L_x_4) ;  /* 0x00000000001c8947 */ /* 0x00afea0003800000 */
[----:B------:R-:W0:Y:S02]  /*0830*/  LDC.64 R2, c[0x0][0x598] ;  /* 0x00016600ff027b82 */ /* 0x000e240000000a00 */
[----:B0-----:R-:W2:Y:S02]  /*0840*/  LDG.E.64 R2, desc[UR50][R2.64] ;  /* 0x0000003202027981 */ /* 0x001ea4000c1e1b00 */
[----:B--2---:R-:W-:-:S04]  /*0850*/  ISETP.NE.U32.AND P0, PT, R2, RZ, PT ;  /* 0x000000ff0200720c */ /* 0x004fc80003f05070 */
[----:B------:R-:W-:-:S13]  /*0860*/  ISETP.NE.AND.EX P0, PT, R3, RZ, PT, P0 ;  /* 0x000000ff0300720c */ /* 0x000fda0003f05300 */
[----:B------:R-:W-:Y:S05]  /*0870*/  @!P0 BRA `(.L_x_4) ;  /* 0x0000000000088947 */ /* 0x000fea0003800000 */
[----:B------:R1:W5:Y:S01]  /*0880*/  LD.E R64, desc[UR50][R2.64] ;  /* 0x0000003202407980 */ /* 0x000362000c101900 */
[----:B------:R-:W-:Y:S05]  /*0890*/  BRA `(.L_x_5) ;  /* 0x0000000000247947 */ /* 0x000fea0003800000 */
.L_x_4:
[----:B------:R-:W-:Y:S02]  /*08a0*/  ULDC.64 UR6, c[0x0][0x588] ;  /* 0x0001620000067ab9 */ /* 0x000fe40000000a00 */
[----:B------:R-:W-:-:S04]  /*08b0*/  ISETP.NE.U32.AND P0, PT, RZ, UR6, PT ;  /* 0x00000006ff007c0c */ /* 0x000fc8000bf05070 */
[----:B------:R-:W-:-:S13]  /*08c0*/  ISETP.NE.AND.EX P0, PT, RZ, UR7, PT, P0 ;  /* 0x00000007ff007c0c */ /* 0x000fda000bf05300 */
[----:B------:R-:W-:Y:S05]  /*08d0*/  @!P0 BRA `(.L_x_6) ;  /* 0x00000000000c8947 */ /* 0x000fea0003800000 */
[----:B------:R-:W0:Y:S02]  /*08e0*/  LDC.64 R64, c[0x0][0x588] ;  /* 0x00016200ff407b82 */ /* 0x000e240000000a00 */
[----:B0-----:R0:W5:Y:S01]  /*08f0*/  LDG.E R64, desc[UR50][R64.64] ;  /* 0x0000003240407981 */ /* 0x001162000c1e1900 */
[----:B------:R-:W-:Y:S05]  /*0900*/  BRA `(.L_x_5) ;  /* 0x0000000000087947 */ /* 0x000fea0003800000 */
.L_x_6:
[----:B------:R-:W-:Y:S02]  /*0910*/  ULDC UR5, c[0x0][0x580] ;  /* 0x0001600000057ab9 */ /* 0x000fe40000000800 */
[----:B------:R-:W-:-:S07]  /*0920*/  IMAD.U32 R64, RZ, RZ, UR5 ;  /* 0x00000005ff407e24 */ /* 0x000fce000f8e00ff */
.L_x_5:
[----:B------:R-:W-:Y:S02]  /*0930*/  ULDC.64 UR6, c[0x0][0x5a0] ;  /* 0x0001680000067ab9 */ /* 0x000fe40000000a00 */
[----:B------:R-:W-:-:S04]  /*0940*/  ISETP.NE.U32.AND P0, PT, RZ, UR6, PT ;  /* 0x00000006ff007c0c */ /* 0x000fc8000bf05070 */
[----:B------:R-:W-:-:S13]  /*0950*/  ISETP.NE.AND.EX P0, PT, RZ, UR7, PT, P0 ;  /* 0x00000007ff007c0c */ /* 0x000fda000bf05300 */
[----:B------:R-:W-:Y:S05]  /*0960*/  @!P0 BRA `(.L_x_7) ;  /* 0x00000000001c8947 */ /* 0x000fea0003800000 */
[----:B-1----:R-:W1:Y:S02]  /*0970*/  LDC.64 R2, c[0x0][0x5a0] ;  /* 0x00016800ff027b82 */ /* 0x002e640000000a00 */
[----:B-1----:R-:W2:Y:S02]  /*0980*/  LDG.E.64 R2, desc[UR50][R2.64] ;  /* 0x0000003202027981 */ /* 0x002ea4000c1e1b00 */
[----:B--2---:R-:W-:-:S04]  /*0990*/  ISETP.NE.U32.AND P0, PT, R2, RZ, PT ;  /* 0x000000ff0200720c */ /* 0x004fc80003f05070 */
[----:B------:R-:W-:-:S13]  /*09a0*/  ISETP.NE.AND.EX P0, PT, R3, RZ, PT, P0 ;  /* 0x000000ff0300720c */ /* 0x000fda0003f05300 */
[----:B------:R-:W-:Y:S05]  /*09b0*/  @!P0 BRA `(.L_x_7) ;  /* 0x0000000000088947 */ /* 0x000fea0003800000 */
[----:B0-----:R2:W5:Y:S01]  /*09c0*/  LD.E R65, desc[UR50][R2.64] ;  /* 0x0000003202417980 */ /* 0x001562000c101900 */
[----:B------:R-:W-:Y:S05]  /*09d0*/  BRA `(.L_x_8) ;  /* 0x0000000000247947 */ /* 0x000fea0003800000 */
.L_x_7:
[----:B------:R-:W-:Y:S02]  /*09e0*/  ULDC.64 UR6, c[0x0][0x590] ;  /* 0x0001640000067ab9 */ /* 0x000fe40000000a00 */
[----:B------:R-:W-:-:S04]  /*09f0*/  ISETP.NE.U32.AND P0, PT, RZ, UR6, PT ;  /* 0x00000006ff007c0c */ /* 0x000fc8000bf05070 */
[----:B------:R-:W-:-:S13]  /*0a00*/  ISETP.NE.AND.EX P0, PT, RZ, UR7, PT, P0 ;  /* 0x00000007ff007c0c */ /* 0x000fda000bf05300 */
[----:B------:R-:W-:Y:S05]  /*0a10*/  @!P0 BRA `(.L_x_9) ;  /* 0x00000000000c8947 */ /* 0x000fea0003800000 */
[----:B-1----:R-:W0:Y:S02]  /*0a20*/  LDC.64 R2, c[0x0][0x590] ;  /* 0x00016400ff027b82 */ /* 0x002e240000000a00 */
[----:B0-----:R0:W5:Y:S01]  /*0a30*/  LDG.E R65, desc[UR50][R2.64] ;  /* 0x0000003202417981 */ /* 0x001162000c1e1900 */
[----:B------:R-:W-:Y:S05]  /*0a40*/  BRA `(.L_x_8) ;  /* 0x0000000000087947 */ /* 0x000fea0003800000 */
.L_x_9:
[----:B------:R-:W-:Y:S02]  /*0a50*/  ULDC UR5, c[0x0][0x584] ;  /* 0x0001610000057ab9 */ /* 0x000fe40000000800 */
[----:B0-----:R-:W-:-:S07]  /*0a60*/  IMAD.U32 R65, RZ, RZ, UR5 ;  /* 0x00000005ff417e24 */ /* 0x001fce000f8e00ff */
.L_x_8:
[----:B012---:R-:W0:Y:S01]  /*0a70*/  LDC R2, c[0x0][0x65c] ;  /* 0x00019700ff027b82 */ /* 0x007e220000000800 */
[----:B------:R-:W1:Y:S01]  /*0a80*/  S2R R13, SR_CTAID.Y ;  /* 0x00000000000d7919 */ /* 0x000e620000002600 */
[----:B------:R-:W-:Y:S01]  /*0a90*/  UISETP.NE.AND UP0, UPT, UR13, 0x2, UPT ;  /* 0x000000020d00788c */ /* 0x000fe2000bf05270 */
[----:B------:R-:W-:Y:S01]  /*0aa0*/  IMAD.MOV.U32 R5, RZ, RZ, RZ ;  /* 0x000000ffff057224 */ /* 0x000fe200078e00ff */
[----:B------:R-:W-:Y:S01]  /*0ab0*/  ULDC UR5, c[0x0][0x28c] ;  /* 0x0000a30000057ab9 */ /* 0x000fe20000000800 */
[----:B------:R-:W2:Y:S01]  /*0ac0*/  S2R R4, SR_CTAID.X ;  /* 0x0000000000047919 */ /* 0x000ea20000002500 */
[----:B------:R-:W-:Y:S01]  /*0ad0*/  UIADD3 UR5, UR5, 0x1f, URZ ;  /* 0x0000001f05057890 */ /* 0x000fe2000fffe03f */
[----:B------:R-:W-:Y:S01]  /*0ae0*/  LOP3.LUT R26, R26, 0xfffffffd, RZ, 0xc0, !PT ;  /* 0xfffffffd1a1a7812 */ /* 0x000fe200078ec0ff */
[----:B------:R-:W-:Y:S01]  /*0af0*/  UMOV UR38, URZ ;  /* 0x0000003f00267c82 */ /* 0x000fe20008000000 */
[----:B------:R-:W-:Y:S01]  /*0b00*/  PLOP3.LUT P0, PT, PT, PT, UP0, 0x80, 0x0 ;  /* 0x000000000000781c */ /* 0x000fe20003f0f008 */
[----:B------:R-:W-:Y:S01]  /*0b10*/  USHF.R.S32.HI UR8, URZ, 0x1f, UR5 ;  /* 0x0000001f3f087899 */ /* 0x000fe20008011405 */
[----:B------:R-:W-:Y:S01]  /*0b20*/  UMOV UR39, URZ ;  /* 0x0000003f00277c82 */ /* 0x000fe20008000000 */
[----:B------:R-:W-:-:S02]  /*0b30*/  ULDC.64 UR10, c[0x0][0x650] ;  /* 0x00019400000a7ab9 */ /* 0x000fc40000000a00 */
[----:B------:R-:W-:-:S04]  /*0b40*/  ULEA.HI UR8, UR8, UR5, URZ, 0x5 ;  /* 0x0000000508087291 */ /* 0x000fc8000f8f283f */
[----:B------:R-:W-:Y:S01]  /*0b50*/  USHF.R.S32.HI UR41, URZ, 0x5, UR8 ;  /* 0x000000053f297899 */ /* 0x000fe20008011408 */
[----:B0-----:R-:W-:-:S13]  /*0b60*/  ISETP.NE.AND P2, PT, R2, 0x1, PT ;  /* 0x000000010200780c */ /* 0x001fda0003f45270 */
[----:B------:R-:W2:Y:S01]  /*0b70*/  @P2 LDC R17, c[0x0][0x10] ;  /* 0x00000400ff112b82 */ /* 0x000ea20000000800 */
[----:B-1----:R-:W-:Y:S01]  /*0b80*/  @P2 IMAD.MOV.U32 R6, RZ, RZ, R13 ;  /* 0x000000ffff062224 */ /* 0x002fe200078e000d */
[----:B------:R-:W-:Y:S01]  /*0b90*/  @P2 LOP3.LUT R26, R26, 0x2, RZ, 0xfc, !PT ;  /* 0x000000021a1a2812 */ /* 0x000fe200078efcff */
[----:B------:R-:W-:-:S05]  /*0ba0*/  @P2 IMAD.MOV.U32 R7, RZ, RZ, RZ ;  /* 0x000000ffff072224 */ /* 0x000fca00078e00ff */
[----:B------:R-:W0:Y:S01]  /*0bb0*/  @!P2 LDC R3, c[0x0][0xc] ;  /* 0x00000300ff03ab82 */ /* 0x000e220000000800 */
[----:B------:R-:W-:Y:S01]  /*0bc0*/  ULDC UR6, c[0x0][0xc] ;  /* 0x0000030000067ab9 */ /* 0x000fe20000000800 */
[----:B------:R-:W-:Y:S01]  /*0bd0*/  ULDC UR7, c[0x0][0x10] ;  /* 0x0000040000077ab9 */ /* 0x000fe20000000800 */
[----:B------:R-:W-:Y:S01]  /*0be0*/  ULDC UR5, c[0x0][0x14] ;  /* 0x0000050000057ab9 */ /* 0x000fe20000000800 */
[----:B------:R-:W-:-:S04]  /*0bf0*/  UIMAD.WIDE.U32 UR6, UR6, UR7, URZ ;  /* 0x00000007060672a5 */ /* 0x000fc8000f8e003f */
[----:B------:R-:W-:Y:S02]  /*0c00*/  UIMAD.WIDE.U32 UR36, UR6, UR5, URZ ;  /* 0x00000005062472a5 */ /* 0x000fe4000f8e003f */
[----:B------:R-:W-:-:S04]  /*0c10*/  UIMAD UR42, UR7, UR5, URZ ;  /* 0x00000005072a72a4 */ /* 0x000fc8000f8e023f */
[----:B------:R-:W-:Y:S01]  /*0c20*/  UIADD3 UR42, UR37, UR42, URZ ;  /* 0x0000002a252a7290 */ /* 0x000fe2000fffe03f */
[----:B--2---:R-:W-:-:S04]  /*0c30*/  @P2 IMAD.WIDE.U32 R16, R4, R17, R6 ;  /* 0x0000001104102225 */ /* 0x004fc800078e0006 */
[----:B0-----:R-:W-:-:S04]  /*0c40*/  @!P2 IMAD.WIDE.U32 R6, R3, R13, R4 ;  /* 0x0000000d0306a225 */ /* 0x001fc800078e0004 */
[----:B------:R-:W-:Y:S02]  /*0c50*/  @P2 IMAD.MOV.U32 R3, RZ, RZ, RZ ;  /* 0x000000ffff032224 */ /* 0x000fe400078e00ff */
[----:B------:R-:W-:Y:S02]  /*0c60*/  @!P2 IMAD.MOV.U32 R16, RZ, RZ, R6 ;  /* 0x000000ffff10a224 */ /* 0x000fe400078e0006 */
[----:B------:R-:W-:Y:S02]  /*0c70*/  @P2 IMAD.IADD R17, R17, 0x1, R3 ;  /* 0x0000000111112824 */ /* 0x000fe400078e0203 */
[----:B------:R-:W-:Y:S01]  /*0c80*/  @!P2 IMAD.MOV.U32 R17, RZ, RZ, R7 ;  /* 0x000000ffff11a224 */ /* 0x000fe200078e0007 */
[----:B------:R-:W-:Y:S06]  /*0c90*/  @P0 BRA `(.L_x_10) ;  /* 0x0000000000240947 */ /* 0x000fec0003800000 */
[----:B------:R-:W-:Y:S01]  /*0ca0*/  USHF.R.U32.HI UR6, URZ, 0x1, UR41 ;  /* 0x000000013f067899 */ /* 0x000fe20008011629 */
[----:B------:R-:W-:Y:S01]  /*0cb0*/  IADD3 R16, P0, R16, UR36, RZ ;  /* 0x0000002410107c10 */ /* 0x000fe2000ff1e0ff */
[----:B------:R-:W-:Y:S02]  /*0cc0*/  UISETP.GE.U32.AND UP0, UPT, UR41, 0xe, UPT ;  /* 0x0000000e2900788c */ /* 0x000fe4000bf06070 */
[----:B------:R-:W-:Y:S01]  /*0cd0*/  UIMAD.WIDE.U32 UR6, UR6, -0x6db6db6d, URZ ;  /* 0x92492493060678a5 */ /* 0x000fe2000f8e003f */
[----:B------:R-:W-:Y:S01]  /*0ce0*/  IADD3.X R17, R17, UR42, RZ, P0, !PT ;  /* 0x0000002a11117c10 */ /* 0x000fe200087fe4ff */
[----:B------:R-:W-:Y:S02]  /*0cf0*/  UMOV UR39, URZ ;  /* 0x0000003f00277c82 */ /* 0x000fe40008000000 */
[----:B------:R-:W-:-:S04]  /*0d00*/  USHF.R.U32.HI UR6, URZ, 0x2, UR7 ;  /* 0x000000023f067899 */ /* 0x000fc80008011607 */
[----:B------:R-:W-:Y:S02]  /*0d10*/  UIMAD UR38, UR6, -0xe, UR41 ;  /* 0xfffffff2062678a4 */ /* 0x000fe4000f8e0229 */
[----:B------:R-:W-:-:S12]  /*0d20*/  @UP0 ULOP3.LUT UR39, UR6, 0x1, URZ, 0xc0, !UPT ;  /* 0x0000000106270892 */ /* 0x000fd8000f8ec03f */
.L_x_10:
[----:B------:R-:W-:Y:S01]  /*0d30*/  ISETP.GE.U32.AND P0, PT, R16, UR10, PT ;  /* 0x0000000a10007c0c */ /* 0x000fe2000bf06070 */
[----:B------:R-:W-:Y:S01]  /*0d40*/  IMAD.MOV.U32 R22, RZ, RZ, -0x1 ;  /* 0xffffffffff167424 */ /* 0x000fe200078e00ff */
[----:B------:R-:W-:Y:S01]  /*0d50*/  PRMT R3, RZ, 0x7610, R3 ;  /* 0x00007610ff037816 */ /* 0x000fe20000000003 */
[----:B------:R-:W-:Y:S01]  /*0d60*/  IMAD.MOV.U32 R18, RZ, RZ, -0x1 ;  /* 0xffffffffff127424 */ /* 0x000fe200078e00ff */
[----:B------:R-:W-:Y:S01]  /*0d70*/  ISETP.GE.U32.AND.EX P0, PT, R17, UR11, PT, P0 ;  /* 0x0000000b11007c0c */ /* 0x000fe2000bf06100 */
[----:B------:R-:W-:-:S12]  /*0d80*/  IMAD.MOV.U32 R19, RZ, RZ, -0x1 ;  /* 0xffffffffff137424 */ /* 0x000fd800078e00ff */
[----:B------:R-:W-:Y:S05]  /*0d90*/  @P0 BRA `(.L_x_11) ;  /* 0x0000000400580947 */ /* 0x000fea0003800000 */
[----:B------:R-:W0:Y:S01]  /*0da0*/  LDC.64 R18, c[0x0][0x628] ;  /* 0x00018a00ff127b82 */ /* 0x000e220000000a00 */
[----:B------:R-:W-:Y:S02]  /*0db0*/  IMAD.MOV.U32 R6, RZ, RZ, R16 ;  /* 0x000000ffff067224 */ /* 0x000fe400078e0010 */
[----:B------:R-:W-:-:S05]  /*0dc0*/  IMAD.MOV.U32 R7, RZ, RZ, R17 ;  /* 0x000000ffff077224 */ /* 0x000fca00078e0011 */
[----:B------:R-:W1:Y:S08]  /*0dd0*/  LDC R14, c[0x0][0x630] ;  /* 0x00018c00ff0e7b82 */ /* 0x000e700000000800 */
[----:B------:R-:W2:Y:S01]  /*0de0*/  LDC.64 R20, c[0x0][0x620] ;  /* 0x00018800ff147b82 */ /* 0x000ea20000000a00 */
[----:B0-----:R-:W-:-:S04]  /*0df0*/  ISETP.NE.U32.AND P0, PT, R18, RZ, PT ;  /* 0x000000ff1200720c */ /* 0x001fc80003f05070 */
[----:B------:R-:W-:-:S13]  /*0e00*/  ISETP.NE.AND.EX P0, PT, R19, RZ, PT, P0 ;  /* 0x000000ff1300720c */ /* 0x000fda0003f05300 */
[----:B-12---:R-:W-:Y:S05]  /*0e10*/  @!P0 BRA `(.L_x_12) ;  /* 0x0000000000288947 */ /* 0x006fea0003800000 */
[----:B------:R-:W0:Y:S02]  /*0e20*/  LDC R3, c[0x0][0x634] ;  /* 0x00018d00ff037b82 */ /* 0x000e240000000800 */
[----:B0-----:R-:W-:-:S05]  /*0e30*/  IADD3 R3, P0, R16, R3, RZ ;  /* 0x0000000310037210 */ /* 0x001fca0007f1e0ff */
[----:B------:R-:W-:-:S04]  /*0e40*/  IMAD.X R15, RZ, RZ, R17, P0 ;  /* 0x000000ffff0f7224 */ /* 0x000fc800000e0611 */
[----:B------:R-:W-:-:S04]  /*0e50*/  IMAD.WIDE.U32 R6, R15, R18, RZ ;  /* 0x000000120f067225 */ /* 0x000fc800078e00ff */
[----:B------:R-:W-:-:S04]  /*0e60*/  IMAD.WIDE.U32 R8, P0, R3, R19, R6 ;  /* 0x0000001303087225 */ /* 0x000fc80007800006 */
[----:B------:R-:W-:-:S04]  /*0e70*/  IMAD.WIDE.U32 R6, R3, R18, RZ ;  /* 0x0000001203067225 */ /* 0x000fc800078e00ff */
[----:B------:R-:W-:Y:S01]  /*0e80*/  IMAD.X R11, RZ, RZ, RZ, P0 ;  /* 0x000000ffff0b7224 */ /* 0x000fe200000e06ff */
[----:B------:R-:W-:Y:S01]  /*0e90*/  IADD3 RZ, P0, R7, R8, RZ ;  /* 0x0000000807ff7210 */ /* 0x000fe20007f1e0ff */
[----:B------:R-:W-:-:S04]  /*0ea0*/  IMAD.MOV.U32 R10, RZ, RZ, R9 ;  /* 0x000000ffff0a7224 */ /* 0x000fc800078e0009 */
[----:B------:R-:W-:-:S08]  /*0eb0*/  IMAD.WIDE.U32.X R6, R15, R19, R10, P0 ;  /* 0x000000130f067225 */ /* 0x000fd000000e040a */
.L_x_12:
[-CC-:B------:R-:W-:Y:S01]  /*0ec0*/  SHF.R.U64 R29, R6, R14.reuse, R7.reuse ;  /* 0x0000000e061d7219 */ /* 0x180fe20000001207 */
[----:B------:R-:W0:Y:S01]  /*0ed0*/  LDC R10, c[0x0][0x618] ;  /* 0x00018600ff0a7b82 */ /* 0x000e220000000800 */
[----:B------:R-:W-:Y:S01]  /*0ee0*/  SHF.R.U32.HI R5, RZ, R14, R7 ;  /* 0x0000000eff057219 */ /* 0x000fe20000011607 */
[----:B------:R-:W-:Y:S01]  /*0ef0*/  ULDC UR5, c[0x0][0x150] ;  /* 0x0000540000057ab9 */ /* 0x000fe20000000800 */
[----:B------:R-:W-:Y:S02]  /*0f00*/  IADD3 R9, P0, RZ, -R29, RZ ;  /* 0x8000001dff097210 */ /* 0x000fe40007f1e0ff */
[----:B------:R-:W-:-:S03]  /*0f10*/  I2FP.F32.U32 R3, R4 ;  /* 0x0000000400037245 */ /* 0x000fc60000201000 */
[----:B------:R-:W1:Y:S01]  /*0f20*/  LDC.64 R24, c[0x0][0x640] ;  /* 0x00019000ff187b82 */ /* 0x000e620000000a00 */
[----:B------:R-:W-:Y:S02]  /*0f30*/  IMAD.X R11, RZ, RZ, ~R5, P0 ;  /* 0x000000ffff0b7224 */ /* 0x000fe400000e0e05 */
[----:B------:R-:W-:Y:S01]  /*0f40*/  FMUL R3, R3, UR5 ;  /* 0x0000000503037c20 */ /* 0x000fe20008400000 */
[----:B------:R-:W-:Y:S01]  /*0f50*/  IMAD.WIDE.U32 R6, R9, R20, R16 ;  /* 0x0000001409067225 */ /* 0x000fe200078e0010 */
[----:B------:R-:W-:-:S03]  /*0f60*/  ULDC UR5, c[0x0][0x154] ;  /* 0x0000550000057ab9 */ /* 0x000fc60000000800 */
[----:B------:R-:W-:Y:S01]  /*0f70*/  IMAD R8, R11, R20, RZ ;  /* 0x000000140b087224 */ /* 0x000fe200078e02ff */
[----:B------:R-:W2:Y:S01]  /*0f80*/  LDC R5, c[0x0][0x144] ;  /* 0x00005100ff057b82 */ /* 0x000ea20000000800 */
[----:B------:R-:W3:Y:S02]  /*0f90*/  F2I.U32.TRUNC.NTZ R3, R3 ;  /* 0x0000000300037305 */ /* 0x000ee4000020f000 */
[----:B------:R-:W-:-:S04]  /*0fa0*/  IMAD R9, R9, R21, R8 ;  /* 0x0000001509097224 */ /* 0x000fc800078e0208 */
[----:B------:R-:W-:Y:S01]  /*0fb0*/  IMAD.IADD R7, R7, 0x1, R9 ;  /* 0x0000000107077824 */ /* 0x000fe200078e0209 */
[----:B------:R-:W4:Y:S01]  /*0fc0*/  LDC R14, c[0x0][0x608] ;  /* 0x00018200ff0e7b82 */ /* 0x000f220000000800 */
[----:B------:R-:W-:-:S03]  /*0fd0*/  IMAD.MOV.U32 R9, RZ, RZ, -0x1 ;  /* 0xffffffffff097424 */ /* 0x000fc600078e00ff */
[-C--:B0-----:R-:W-:Y:S02]  /*0fe0*/  SHF.R.U64 R20, R6, R10.reuse, R7 ;  /* 0x0000000a06147219 */ /* 0x081fe40000001207 */
[----:B------:R-:W-:Y:S02]  /*0ff0*/  I2FP.F32.U32 R6, R13 ;  /* 0x0000000d00067245 */ /* 0x000fe40000201000 */
[----:B------:R-:W0:Y:S01]  /*1000*/  LDC R22, c[0x0][0x658] ;  /* 0x00019600ff167b82 */ /* 0x000e220000000800 */
[----:B-1----:R-:W-:Y:S01]  /*1010*/  ISETP.NE.U32.AND P0, PT, R24, RZ, PT ;  /* 0x000000ff1800720c */ /* 0x002fe20003f05070 */
[----:B---3--:R-:W-:Y:S01]  /*1020*/  IMAD.MOV R8, RZ, RZ, -R3 ;  /* 0x000000ffff087224 */ /* 0x008fe200078e0a03 */
[----:B------:R-:W-:Y:S01]  /*1030*/  SHF.R.U32.HI R7, RZ, R10, R7 ;  /* 0x0000000aff077219 */ /* 0x000fe20000011607 */
[----:B------:R-:W-:Y:S01]  /*1040*/  FMUL R6, R6, UR5 ;  /* 0x0000000506067c20 */ /* 0x000fe20008400000 */
[----:B------:R-:W-:-:S03]  /*1050*/  ISETP.NE.AND.EX P0, PT, R25, RZ, PT, P0 ;  /* 0x000000ff1900720c */ /* 0x000fc60003f05300 */
[----:B------:R-:W1:Y:S01]  /*1060*/  LDC R18, c[0x0][0x148] ;  /* 0x00005200ff127b82 */ /* 0x000e620000000800 */
[----:B--2---:R-:W-:-:S07]  /*1070*/  IMAD R3, R5, R8, R4 ;  /* 0x0000000805037224 */ /* 0x004fce00078e0204 */
[----:B------:R-:W2:Y:S01]  /*1080*/  LDC R19, c[0x0][0x600] ;  /* 0x00018000ff137b82 */ /* 0x000ea20000000800 */
[-CC-:B----4-:R-:W-:Y:S02]  /*1090*/  SHF.R.U64 R30, R20, R14.reuse, R7.reuse ;  /* 0x0000000e141e7219 */ /* 0x190fe40000001207 */
[----:B------:R-:W-:Y:S01]  /*10a0*/  SHF.R.U32.HI R5, RZ, R14, R7 ;  /* 0x0000000eff057219 */ /* 0x000fe20000011607 */
[----:B------:R-:W-:Y:S01]  /*10b0*/  IMAD.MOV.U32 R7, RZ, RZ, 0x1 ;  /* 0x00000001ff077424 */ /* 0x000fe200078e00ff */
[----:B------:R3:W4:Y:S03]  /*10c0*/  F2I.U32.TRUNC.NTZ R14, R6 ;  /* 0x00000006000e7305 */ /* 0x000726000020f000 */
[----:B------:R-:W1:Y:S01]  /*10d0*/  LDC R21, c[0x0][0x648] ;  /* 0x00019200ff157b82 */ /* 0x000e620000000800 */
[-C--:B0-----:R-:W-:Y:S02]  /*10e0*/  SHF.L.U32 R4, R9, R22.reuse, RZ ;  /* 0x0000001609047219 */ /* 0x081fe400000006ff */
[----:B------:R-:W-:-:S02]  /*10f0*/  SHF.R.U64 R32, R30, R22, R5 ;  /* 0x000000161e207219 */ /* 0x000fc40000001205 */
[----:B------:R-:W-:Y:S02]  /*1100*/  LOP3.LUT R11, RZ, R4, RZ, 0x33, !PT ;  /* 0x00000004ff0b7212 */ /* 0x000fe400078e33ff */
[-C--:B------:R-:W-:Y:S01]  /*1110*/  SHF.R.U32.HI R5, RZ, R22.reuse, R5 ;  /* 0x00000016ff057219 */ /* 0x080fe20000011605 */
[----:B------:R-:W0:Y:S01]  /*1120*/  LDC R27, c[0x0][0x638] ;  /* 0x00018e00ff1b7b82 */ /* 0x000e220000000800 */
[----:B------:R-:W-:Y:S01]  /*1130*/  SHF.L.U32 R10, R7, R22, RZ ;  /* 0x00000016070a7219 */ /* 0x000fe200000006ff */
[----:B------:R-:W-:-:S06]  /*1140*/  IMAD.MOV.U32 R4, RZ, RZ, R32 ;  /* 0x000000ffff047224 */ /* 0x000fcc00078e0020 */
[----:B------:R-:W0:Y:S01]  /*1150*/  LDC R28, c[0x0][0x610] ;  /* 0x00018400ff1c7b82 */ /* 0x000e220000000800 */
[----:B---34-:R-:W-:Y:S05]  /*1160*/  @!P0 BRA `(.L_x_13) ;  /* 0x0000000000288947 */ /* 0x018fea0003800000 */
[----:B------:R-:W3:Y:S02]  /*1170*/  LDC R9, c[0x0][0x64c] ;  /* 0x00019300ff097b82 */ /* 0x000ee40000000800 */
[----:B---3--:R-:W-:-:S05]  /*1180*/  IADD3 R9, P0, R32, R9, RZ ;  /* 0x0000000920097210 */ /* 0x008fca0007f1e0ff */
        /* <DEDUP_REMOVED lines=8> */
.L_x_13:
[----:B-1----:R-:W-:Y:S01]  /*1210*/  SHF.R.U64 R4, R4, R21, R5 ;  /* 0x0000001504047219 */ /* 0x002fe20000001205 */
[----:B--2---:R-:W-:Y:S01]  /*1220*/  VIADD R5, R19, 0xffffffff ;  /* 0xffffffff13057836 */ /* 0x004fe20000000000 */
[----:B------:R-:W-:Y:S01]  /*1230*/  LOP3.LUT R11, R30, R11, RZ, 0xc0, !PT ;  /* 0x0000000b1e0b7212 */ /* 0x000fe200078ec0ff */
[----:B------:R-:W-:Y:S02]  /*1240*/  IMAD.MOV R14, RZ, RZ, -R14 ;  /* 0x000000ffff0e7224 */ /* 0x000fe400078e0a0e */
[----:B------:R-:W-:Y:S01]  /*1250*/  IMAD.MOV R6, RZ, RZ, -R4 ;  /* 0x000000ffff067224 */ /* 0x000fe200078e0a04 */
[----:B------:R-:W-:Y:S01]  /*1260*/  LOP3.LUT R5, R20, R5, RZ, 0xc0, !PT ;  /* 0x0000000514057212 */ /* 0x000fe200078ec0ff */
[----:B------:R-:W-:Y:S02]  /*1270*/  IMAD R10, R10, R4, R11 ;  /* 0x000000040a0a7224 */ /* 0x000fe400078e020b */
[----:B------:R-:W-:Y:S02]  /*1280*/  @P2 IMAD R3, R18, R14, R13 ;  /* 0x0000000e12032224 */ /* 0x000fe400078e020d */
[----:B0-----:R-:W-:-:S02]  /*1290*/  IMAD R4, R6, R27, R32 ;  /* 0x0000001b06047224 */ /* 0x001fc400078e0220 */
[----:B------:R-:W-:Y:S02]  /*12a0*/  IMAD R22, R10, R28, R3 ;  /* 0x0000001c0a167224 */ /* 0x000fe400078e0203 */
[----:B------:R-:W-:Y:S02]  /*12b0*/  IMAD R5, R4, R19, R5 ;  /* 0x0000001304057224 */ /* 0x000fe400078e0205 */
[----:B------:R-:W-:Y:S02]  /*12c0*/  IMAD.MOV.U32 R3, RZ, RZ, 0x1 ;  /* 0x00000001ff037424 */ /* 0x000fe400078e00ff */
[----:B------:R-:W-:Y:S01]  /*12d0*/  IMAD.MOV.U32 R19, RZ, RZ, R29 ;  /* 0x000000ffff137224 */ /* 0x000fe200078e001d */
[----:B------:R-:W-:Y:S02]  /*12e0*/  SEL R18, R5, R22, !P2 ;  /* 0x0000001605127207 */ /* 0x000fe40005000000 */
[----:B------:R-:W-:-:S07]  /*12f0*/  SEL R22, R22, R5, !P2 ;  /* 0x0000000516167207 */ /* 0x000fce0005000000 */
.L_x_11:
[----:B------:R-:W-:Y:S05]  /*1300*/  @!P1 BRA `(.L_x_14) ;  /* 0x0000005800349947 */ /* 0x000fea0003800000 */
[----:B------:R-:W-:-:S06]  /*1310*/  UISETP.GT.U32.AND UP0, UPT, UR12, 0x1, UPT ;  /* 0x000000010c00788c */ /* 0x000fcc000bf04070 */
[----:B------:R-:W-:-:S13]  /*1320*/  PLOP3.LUT P0, PT, PT, PT, UP0, 0x80, 0x0 ;  /* 0x000000000000781c */ /* 0x000fda0003f0f008 */
[----:B------:R-:W-:Y:S05]  /*1330*/  @P0 EXIT ;  /* 0x000000000000094d */ /* 0x000fea0003800000 */
.L_x_15:
[----:B------:R-:W-:-:S08]  /*1340*/  NOP ;  /* 0x0000000000007918 */ /* 0x000fd00000000000 */
[----:B------:R-:W0:Y:S02]  /*1350*/  USETMAXREG.TRY_ALLOC.CTAPOOL UP0, 0xe8 ;  /* 0x000000e8000079c8 */ /* 0x000e240008000600 */
[----:B0-----:R-:W-:-:S13]  /*1360*/  PLOP3.LUT P0, PT, PT, PT, UP0, 0x80, 0x0 ;  /* 0x000000000000781c */ /* 0x001fda0003f0f008 */
[----:B------:R-:W-:Y:S05]  /*1370*/  @!P0 BRA `(.L_x_15) ;  /* 0xfffffffc00f08947 */ /* 0x000fea000383ffff */
[----:B------:R-:W-:-:S13]  /*1380*/  LOP3.LUT P0, RZ, R3, 0xff, RZ, 0xc0, !PT ;  /* 0x000000ff03ff7812 */ /* 0x000fda000780c0ff */
[----:B------:R-:W-:Y:S05]  /*1390*/  @!P0 EXIT ;  /* 0x000000000000894d */ /* 0x000fea0003800000 */
[----:B------:R-:W-:Y:S01]  /*13a0*/  SHF.R.S32.HI R0, RZ, 0x1f, R23 ;  /* 0x0000001fff007819 */ /* 0x000fe20000011417 */
[----:B------:R-:W-:Y:S01]  /*13b0*/  VIADD R12, R12, 0xffffffff ;  /* 0xffffffff0c0c7836 */ /* 0x000fe20000000000 */
[----:B------:R-:W0:Y:S01]  /*13c0*/  S2UR UR4, SR_CgaCtaId ;  /* 0x00000000000479c3 */ /* 0x000e220000008800 */
[----:B------:R-:W-:Y:S01]  /*13d0*/  UMOV UR46, 0x400 ;  /* 0x00000400002e7882 */ /* 0x000fe20000000000 */
[CC--:B------:R-:W-:Y:S01]  /*13e0*/  LEA.HI R4, R0.reuse, R23.reuse, RZ, 0x5 ;  /* 0x0000001700047211 */ /* 0x0c0fe200078f28ff */
[----:B------:R-:W-:Y:S01]  /*13f0*/  ULOP3.LUT UR43, UR40, 0x1, URZ, 0xfc, !UPT ;  /* 0x00000001282b7892 */ /* 0x000fe2000f8efc3f */
[----:B------:R-:W-:Y:S01]  /*1400*/  LEA.HI R0, R0, R23, RZ, 0x2 ;  /* 0x0000001700007211 */ /* 0x000fe200078f10ff */
[----:B------:R-:W-:Y:S01]  /*1410*/  UIADD3 UR44, UR41, -0x1, URZ ;  /* 0xffffffff292c7890 */ /* 0x000fe2000fffe03f */
[----:B------:R-:W-:Y:S01]  /*1420*/  LOP3.LUT R6, R4, 0xffffffe0, RZ, 0xc0, !PT ;  /* 0xffffffe004067812 */ /* 0x000fe200078ec0ff */
[----:B------:R-:W-:Y:S01]  /*1430*/  USHF.L.U32 UR47, UR41, 0x1, URZ ;  /* 0x00000001292f7899 */ /* 0x000fe2000800063f */
[----:B------:R-:W-:-:S02]  /*1440*/  SHF.R.S32.HI R66, RZ, 0x2, R0 ;  /* 0x00000002ff427819 */ /* 0x000fc40000011400 */
[----:B------:R-:W-:Y:S01]  /*1450*/  SHF.R.S32.HI R3, RZ, 0x1f, R0 ;  /* 0x0000001fff037819 */ /* 0x000fe20000011400 */
[----:B------:R-:W-:Y:S01]  /*1460*/  IMAD.IADD R6, R23, 0x1, -R6 ;  /* 0x0000000117067824 */ /* 0x000fe200078e0a06 */
[----:B------:R-:W-:Y:S02]  /*1470*/  R2UR UR45, R12 ;  /* 0x000000000c2d72ca */ /* 0x000fe400000e0000 */
[----:B------:R-:W-:Y:S02]  /*1480*/  LEA.HI R3, R3, R66, RZ, 0x3 ;  /* 0x0000004203037211 */ /* 0x000fe400078f18ff */
[----:B------:R-:W-:Y:S02]  /*1490*/  SHF.R.S32.HI R5, RZ, 0x1f, R6 ;  /* 0x0000001fff057819 */ /* 0x000fe40000011406 */
[----:B------:R-:W-:Y:S02]  /*14a0*/  LOP3.LUT R3, R3, 0xfffffff8, RZ, 0xc0, !PT ;  /* 0xfffffff803037812 */ /* 0x000fe400078ec0ff */
[----:B------:R-:W-:-:S02]  /*14b0*/  LEA.HI R7, R5, R6, RZ, 0x2 ;  /* 0x0000000605077211 */ /* 0x000fc400078f10ff */
[----:B------:R-:W-:Y:S01]  /*14c0*/  LOP3.LUT R68, R0, 0xfffffffc, RZ, 0xc0, !PT ;  /* 0xfffffffc00447812 */ /* 0x000fe200078ec0ff */
[----:B------:R-:W-:Y:S01]  /*14d0*/  IMAD.IADD R66, R66, 0x1, -R3 ;  /* 0x0000000142427824 */ /* 0x000fe200078e0a03 */
[----:B------:R-:W-:Y:S01]  /*14e0*/  LOP3.LUT R9, R7, 0xfffffffc, RZ, 0xc0, !PT ;  /* 0xfffffffc07097812 */ /* 0x000fe200078ec0ff */
[----:B------:R-:W-:Y:S01]  /*14f0*/  USHF.L.U32 UR45, UR45, 0x3, URZ ;  /* 0x000000032d2d7899 */ /* 0x000fe2000800063f */
[----:B------:R-:W-:Y:S01]  /*1500*/  LEA.HI R0, R5, R6, RZ, 0x4 ;  /* 0x0000000605007211 */ /* 0x000fe200078f20ff */
[----:B------:R-:W-:Y:S01]  /*1510*/  IMAD.IADD R68, R23, 0x1, -R68 ;  /* 0x0000000117447824 */ /* 0x000fe200078e0a44 */
[----:B------:R-:W-:Y:S01]  /*1520*/  SHF.R.S32.HI R5, RZ, 0x1f, R7 ;  /* 0x0000001fff057819 */ /* 0x000fe20000011407 */
[----:B------:R-:W-:Y:S01]  /*1530*/  IMAD.IADD R9, R6, 0x1, -R9 ;  /* 0x0000000106097824 */ /* 0x000fe200078e0a09 */
[----:B------:R-:W-:Y:S01]  /*1540*/  SHF.R.S32.HI R6, RZ, 0x2, R7 ;  /* 0x00000002ff067819 */ /* 0x000fe20000011407 */
[----:B------:R-:W-:Y:S01]  /*1550*/  IMAD.U32 R73, RZ, RZ, UR45 ;  /* 0x0000002dff497e24 */ /* 0x000fe2000f8e00ff */
[----:B------:R-:W-:Y:S01]  /*1560*/  SHF.R.S32.HI R3, RZ, 0x1f, R66 ;  /* 0x0000001fff037819 */ /* 0x000fe20000011442 */
[----:B0-----:R-:W-:Y:S01]  /*1570*/  ULEA UR46, UR4, UR46, 0x18 ;  /* 0x0000002e042e7291 */ /* 0x001fe2000f8ec03f */
[----:B------:R-:W-:-:S02]  /*1580*/  SHF.R.S32.HI R7, RZ, 0x5, R4 ;  /* 0x00000005ff077819 */ /* 0x000fc40000011404 */
[----:B------:R-:W-:Y:S01]  /*1590*/  SHF.R.S32.HI R0, RZ, 0x4, R0 ;  /* 0x00000004ff007819 */ /* 0x000fe20000011400 */
[----:B------:R-:W-:Y:S01]  /*15a0*/  ULDC UR4, c[0x0][0x284] ;  /* 0x0000a10000047ab9 */ /* 0x000fe20000000800 */
[----:B------:R-:W-:Y:S01]  /*15b0*/  LEA.HI R4, R5, R6, RZ, 0x2 ;  /* 0x0000000605047211 */ /* 0x000fe200078f10ff */
[----:B------:R-:W-:Y:S01]  /*15c0*/  IMAD R8, R7, 0x40, R68 ;  /* 0x0000004007087824 */ /* 0x000fe200078e0244 */
[----:B------:R-:W-:Y:S01]  /*15d0*/  LEA.HI R3, R3, R66, RZ, 0x2 ;  /* 0x0000004203037211 */ /* 0x000fe200078f10ff */
[----:B------:R-:W-:Y:S01]  /*15e0*/  IMAD.SHL.U32 R69, R0, 0x20, RZ ;  /* 0x0000002000457824 */ /* 0x000fe200078e00ff */
[----:B------:R-:W-:Y:S01]  /*15f0*/  LOP3.LUT R11, R4, 0xfffffffc, RZ, 0xc0, !PT ;  /* 0xfffffffc040b7812 */ /* 0x000fe200078ec0ff */
[----:B------:R-:W-:Y:S01]  /*1600*/  IMAD.SHL.U32 R72, R0, 0x4, RZ ;  /* 0x0000000400487824 */ /* 0x000fe200078e00ff */
[----:B------:R-:W-:Y:S01]  /*1610*/  LOP3.LUT R5, R3, 0xfffffffc, RZ, 0xc0, !PT ;  /* 0xfffffffc03057812 */ /* 0x000fe200078ec0ff */
[--C-:B------:R-:W-:Y:S01]  /*1620*/  IMAD R75, R7, -0x10, -R66.reuse ;  /* 0xfffffff0074b7824 */ /* 0x100fe200078e0a42 */
[----:B------:R-:W-:Y:S01]  /*1630*/  LOP3.LUT R69, R69, 0x20, RZ, 0xc0, !PT ;  /* 0x0000002045457812 */ /* 0x000fe200078ec0ff */
[----:B------:R-:W-:Y:S01]  /*1640*/  IMAD.IADD R6, R6, 0x1, -R11 ;  /* 0x0000000106067824 */ /* 0x000fe200078e0a0b */
[----:B------:R-:W-:Y:S01]  /*1650*/  SHF.R.S32.HI R67, RZ, 0x1f, R66 ;  /* 0x0000001fff437819 */ /* 0x000fe20000011442 */
[----:B------:R-:W-:Y:S01]  /*1660*/  IMAD.IADD R5, R66, 0x1, -R5 ;  /* 0x0000000142057824 */ /* 0x000fe200078e0a05 */
[----:B------:R-:W-:Y:S01]  /*1670*/  LOP3.LUT R70, R3, 0x4, RZ, 0xc0, !PT ;  /* 0x0000000403467812 */ /* 0x000fe200078ec0ff */
[----:B------:R-:W-:Y:S01]  /*1680*/  IMAD R71, R6, 0x8, R9 ;  /* 0x0000000806477824 */ /* 0x000fe200078e0209 */
[----:B------:R-:W-:Y:S01]  /*1690*/  LEA.HI R4, R69, R69, RZ, 0x1d ;  /* 0x0000004545047211 */ /* 0x000fe200078fe8ff */
[----:B------:R-:W-:Y:S01]  /*16a0*/  IMAD.U32 R5, R8, 0x8, R5 ;  /* 0x0000000808057824 */ /* 0x000fe200078e0005 */
[----:B------:R-:W-:Y:S01]  /*16b0*/  LOP3.LUT R72, R72, 0x4, RZ, 0xc0, !PT ;  /* 0x0000000448487812 */ /* 0x000fe200078ec0ff */
[----:B------:R-:W-:Y:S01]  /*16c0*/  IMAD R9, R9, 0x8, R6 ;  /* 0x0000000809097824 */ /* 0x000fe200078e0206 */
[----:B------:R-:W-:Y:S01]  /*16d0*/  ISETP.NE.AND P0, PT, R12, RZ, PT ;  /* 0x000000ff0c00720c */ /* 0x000fe20003f05270 */
[----:B------:R-:W-:Y:S01]  /*16e0*/  UIADD3 UR48, UR46, 0xf0, URZ ;  /* 0x000000f02e307890 */ /* 0x000fe2000fffe03f */
[----:B------:R-:W-:Y:S01]  /*16f0*/  LOP3.LUT P1, RZ, R3, 0x4, RZ, 0xc0, !PT ;  /* 0x0000000403ff7812 */ /* 0x000fe2000782c0ff */
[----:B------:R-:W-:Y:S01]  /*1700*/  IMAD.WIDE R66, R7, 0x10, R66 ;  /* 0x0000001007427825 */ /* 0x000fe200078e0242 */
[----:B------:R-:W-:Y:S01]  /*1710*/  LOP3.LUT R74, R73, 0x8, RZ, 0xc0, !PT ;  /* 0x00000008494a7812 */ /* 0x000fe200078ec0ff */
[----:B------:R-:W-:Y:S01]  /*1720*/  UIADD3 UR49, UR45, UR48, URZ ;  /* 0x000000302d317290 */ /* 0x000fe2000fffe03f */
[----:B------:R-:W-:Y:S01]  /*1730*/  P2R R83, PR, RZ, 0x2 ;  /* 0x00000002ff537803 */ /* 0x000fe20000000000 */
[----:B------:R-:W-:Y:S01]  /*1740*/  IMAD.IADD R70, R70, 0x1, R5 ;  /* 0x0000000146467824 */ /* 0x000fe200078e0205 */
[----:B------:R-:W-:Y:S01]  /*1750*/  SEL R82, RZ, 0x1, P0 ;  /* 0x00000001ff527807 */ /* 0x000fe20000000000 */
[----:B------:R-:W-:Y:S01]  /*1760*/  IMAD.IADD R71, R71, 0x1, R4 ;  /* 0x0000000147477824 */ /* 0x000fe200078e0204 */
[----:B------:R-:W-:Y:S01]  /*1770*/  LOP3.LUT R73, R73, 0x8, RZ, 0xc, !PT ;  /* 0x0000000849497812 */ /* 0x000fe200078e0cff */
[----:B------:R-:W-:Y:S01]  /*1780*/  VIADD R75, R75, UR4 ;  /* 0x000000044b4b7c36 */ /* 0x000fe20008000000 */
[----:B------:R-:W-:Y:S01]  /*1790*/  LOP3.LUT R74, R74, 0x18, RZ, 0x3c, !PT ;  /* 0x000000184a4a7812 */ /* 0x000fe200078e3cff */
[----:B------:R-:W-:-:S07]  /*17a0*/  IMAD.IADD R76, R72, 0x1, R9 ;  /* 0x00000001484c7824 */ /* 0x000fce00078e0209 */
.L_x_112:
[----:B------:R-:W-:Y:S01]  /*17b0*/  SHF.L.U32 R0, R82, 0x1f, RZ ;  /* 0x0000001f52007819 */ /* 0x000fe200000006ff */
[----:B-1----:R-:W-:Y:S01]  /*17c0*/  IMAD.U32 R77, RZ, RZ, UR48 ;  /* 0x00000030ff4d7e24 */ /* 0x002fe2000f8e00ff */
[----:B------:R-:W0:Y:S03]  /*17d0*/  S2R R3, SR_TID.X ;  /* 0x0000000000037919 */ /* 0x000e260000002100 */
[----:B------:R-:W1:Y:S01]  /*17e0*/  SYNCS.PHASECHK.TRANS64.TRYWAIT P0, [R77+UR45], R0 ;  /* 0x000000004d0075a7 */ /* 0x000e62000800016d */
[----:B0-----:R-:W-:Y:S01]  /*17f0*/  SHF.R.U32.HI R3, RZ, 0x5, R3 ;  /* 0x00000005ff037819 */ /* 0x001fe20000011603 */
[----:B-12-4-:R-:W-:Y:S06]  /*1800*/  @!P0 BRA `(.L_x_16) ;  /* 0x0000007000448947 */ /* 0x016fec0003800000 */
.L_x_146:
[----:B------:R-:W-:Y:S01]  /*1810*/  UIADD3 UR4, UR46, 0x300, URZ ;  /* 0x000003002e047890 */ /* 0x000fe2000fffe03f */
[----:B------:R1:W2:Y:S03]  /*1820*/  SHFL.IDX PT, R24, R3, RZ, 0x1f ;  /* 0x00001fff03187589 */ /* 0x0002a600000e0000 */
[----:B------:R-:W-:-:S06]  /*1830*/  ULOP3.LUT UP0, URZ, UR4, 0x9f, URZ, 0xc0, !UPT ;  /* 0x0000009f043f7892 */ /* 0x000fcc000f80c03f */
[----:B------:R-:W-:-:S13]  /*1840*/  PLOP3.LUT P0, PT, PT, PT, UP0, 0x80, 0x0 ;  /* 0x000000000000781c */ /* 0x000fda0003f0f008 */
[----:B-1----:R-:W-:Y:S05]  /*1850*/  @!P0 BRA `(.L_x_17) ;  /* 0x0000000000408947 */ /* 0x002fea0003800000 */
[----:B0-----:R-:W-:Y:S01]  /*1860*/  MOV R0, 0x0 ;  /* 0x0000000000007802 */ /* 0x001fe20000000f00 */
[----:B------:R-:W-:Y:S01]  /*1870*/  ULDC.64 UR4, c[0x4][0x70] ;  /* 0x01001c0000047ab9 */ /* 0x000fe20000000a00 */
[----:B------:R-:W-:Y:S01]  /*1880*/  ULDC.64 UR6, c[0x4][0x8] ;  /* 0x0100020000067ab9 */ /* 0x000fe20000000a00 */
[----:B------:R-:W-:Y:S01]  /*1890*/  IMAD.U32 R4, RZ, RZ, UR4 ;  /* 0x00000004ff047e24 */ /* 0x000fe2000f8e00ff */
[----:B------:R0:W1:Y:S01]  /*18a0*/  LDC.64 R14, c[0x4][R0] ;  /* 0x01000000000e7b82 */ /* 0x0000620000000a00 */
[----:B------:R-:W-:Y:S01]  /*18b0*/  IMAD.U32 R5, RZ, RZ, UR5 ;  /* 0x00000005ff057e24 */ /* 0x000fe2000f8e00ff */
[----:B------:R-:W-:Y:S01]  /*18c0*/  ULDC.64 UR4, c[0x4][0x78] ;  /* 0x01001e0000047ab9 */ /* 0x000fe20000000a00 */
[----:B------:R-:W-:Y:S02]  /*18d0*/  IMAD.U32 R10, RZ, RZ, UR6 ;  /* 0x00000006ff0a7e24 */ /* 0x000fe4000f8e00ff */
[----:B------:R-:W-:Y:S02]  /*18e0*/  IMAD.U32 R6, RZ, RZ, UR4 ;  /* 0x00000004ff067e24 */ /* 0x000fe4000f8e00ff */
[----:B------:R-:W-:-:S02]  /*18f0*/  IMAD.U32 R7, RZ, RZ, UR5 ;  /* 0x00000005ff077e24 */ /* 0x000fc4000f8e00ff */
[----:B------:R-:W-:Y:S02]  /*1900*/  IMAD.U32 R11, RZ, RZ, UR7 ;  /* 0x00000007ff0b7e24 */ /* 0x000fe4000f8e00ff */
[----:B------:R-:W-:Y:S02]  /*1910*/  IMAD.MOV.U32 R8, RZ, RZ, 0x70 ;  /* 0x00000070ff087424 */ /* 0x000fe400078e00ff */
[----:B------:R-:W-:Y:S02]  /*1920*/  IMAD.MOV.U32 R12, RZ, RZ, 0x1 ;  /* 0x00000001ff0c7424 */ /* 0x000fe400078e00ff */
[----:B0-----:R-:W-:-:S07]  /*1930*/  IMAD.MOV.U32 R13, RZ, RZ, RZ ;  /* 0x000000ffff0d7224 */ /* 0x001fce00078e00ff */
[----:B------:R-:W-:-:S07]  /*1940*/  LEPC R20, `(.L_x_17) ;  /* 0x000000001014794e */ /* 0x000fce0000000000 */
[----:B-12--5:R-:W-:Y:S05]  /*1950*/  CALL.ABS.NOINC R14 ;  /* 0x000000000e007343 */ /* 0x026fea0003c00000 */
.L_x_17:
[----:B------:R-:W-:-:S04]  /*1960*/  UIADD3 UR4, UR46, 0x1c300, URZ ;  /* 0x0001c3002e047890 */ /* 0x000fc8000fffe03f */
[----:B------:R-:W-:-:S06]  /*1970*/  ULOP3.LUT UP0, URZ, UR4, 0x9f, URZ, 0xc0, !UPT ;  /* 0x0000009f043f7892 */ /* 0x000fcc000f80c03f */
[----:B------:R-:W-:-:S13]  /*1980*/  PLOP3.LUT P0, PT, PT, PT, UP0, 0x80, 0x0 ;  /* 0x000000000000781c */ /* 0x000fda0003f0f008 */
[----:B------:R-:W-:Y:S05]  /*1990*/  @!P0 BRA `(.L_x_18) ;  /* 0x00000000007c8947 */ /* 0x000fea0003800000 */
[----:B------:R-:W-:Y:S01]  /*19a0*/  MOV R23, 0x0 ;  /* 0x0000000000177802 */ /* 0x000fe20000000f00 */
[----:B------:R-:W-:Y:S01]  /*19b0*/  ULDC.64 UR4, c[0x4][0x70] ;  /* 0x01001c0000047ab9 */ /* 0x000fe20000000a00 */
[----:B------:R-:W-:Y:S01]  /*19c0*/  ULDC.64 UR6, c[0x4][0x8] ;  /* 0x0100020000067ab9 */ /* 0x000fe20000000a00 */
[----:B------:R-:W-:Y:S01]  /*19d0*/  IMAD.U32 R4, RZ, RZ, UR4 ;  /* 0x00000004ff047e24 */ /* 0x000fe2000f8e00ff */
[----:B------:R1:W3:Y:S01]  /*19e0*/  LDC.64 R14, c[0x4][R23] ;  /* 0x01000000170e7b82 */ /* 0x0002e20000000a00 */
[----:B0-----:R-:W-:Y:S01]  /*19f0*/  IMAD.U32 R5, RZ, RZ, UR5 ;  /* 0x00000005ff057e24 */ /* 0x001fe2000f8e00ff */
[----:B------:R-:W-:Y:S01]  /*1a00*/  ULDC.64 UR4, c[0x4][0x78] ;  /* 0x01001e0000047ab9 */ /* 0x000fe20000000a00 */
[----:B------:R-:W-:Y:S02]  /*1a10*/  IMAD.U32 R10, RZ, RZ, UR6 ;  /* 0x00000006ff0a7e24 */ /* 0x000fe4000f8e00ff */
[----:B------:R-:W-:Y:S02]  /*1a20*/  IMAD.U32 R6, RZ, RZ, UR4 ;  /* 0x00000004ff067e24 */ /* 0x000fe4000f8e00ff */
[----:B------:R-:W-:-:S02]  /*1a30*/  IMAD.U32 R7, RZ, RZ, UR5 ;  /* 0x00000005ff077e24 */ /* 0x000fc4000f8e00ff */
[----:B------:R-:W-:Y:S02]  /*1a40*/  IMAD.U32 R11, RZ, RZ, UR7 ;  /* 0x00000007ff0b7e24 */ /* 0x000fe4000f8e00ff */
[----:B------:R-:W-:Y:S02]  /*1a50*/  IMAD.MOV.U32 R8, RZ, RZ, 0x70 ;  /* 0x00000070ff087424 */ /* 0x000fe400078e00ff */
[----:B------:R-:W-:Y:S02]  /*1a60*/  IMAD.MOV.U32 R12, RZ, RZ, 0x1 ;  /* 0x00000001ff0c7424 */ /* 0x000fe400078e00ff */
[----:B-1----:R-:W-:-:S07]  /*1a70*/  IMAD.MOV.U32 R13, RZ, RZ, RZ ;  /* 0x000000ffff0d7224 */ /* 0x002fce00078e00ff */
[----:B------:R-:W-:-:S07]  /*1a80*/  LEPC R20, `(.L_x_19) ;  /* 0x000000001014794e */ /* 0x000fce0000000000 */
[----:B--23-5:R-:W-:Y:S05]  /*1a90*/  CALL.ABS.NOINC R14 ;  /* 0x000000000e007343 */ /* 0x02cfea0003c00000 */
.L_x_19:
[----:B------:R0:W1:Y:S01]  /*1aa0*/  LDC.64 R14, c[0x4][R23] ;  /* 0x01000000170e7b82 */ /* 0x0000620000000a00 */
[----:B------:R-:W-:Y:S01]  /*1ab0*/  ULDC.64 UR4, c[0x4][0x70] ;  /* 0x01001c0000047ab9 */ /* 0x000fe20000000a00 */
[----:B------:R-:W-:Y:S01]  /*1ac0*/  ULDC.64 UR6, c[0x4][0x78] ;  /* 0x01001e0000067ab9 */ /* 0x000fe20000000a00 */
[----:B------:R-:W-:Y:S02]  /*1ad0*/  IMAD.U32 R4, RZ, RZ, UR4 ;  /* 0x00000004ff047e24 */ /* 0x000fe4000f8e00ff */
        /* <DEDUP_REMOVED lines=10> */
[----:B-1----:R-:W-:Y:S05]  /*1b80*/  CALL.ABS.NOINC R14 ;  /* 0x000000000e007343 */ /* 0x002fea0003c00000 */
.L_x_18:
[----:B--2---:R-:W-:Y:S01]  /*1b90*/  SHF.R.S32.HI R3, RZ, 0x1f, R24 ;  /* 0x0000001fff037819 */ /* 0x004fe20000011418 */
[----:B0-----:R-:W-:Y:S01]  /*1ba0*/  IMAD.U32 R0, RZ, RZ, UR43 ;  /* 0x0000002bff007e24 */ /* 0x001fe2000f8e00ff */
[----:B------:R-:W-:Y:S02]  /*1bb0*/  UMOV UR4, 0xffffffff ;  /* 0xffffffff00047882 */ /* 0x000fe40000000000 */
[----:B------:R-:W-:Y:S02]  /*1bc0*/  LEA.HI R3, R3, R24, RZ, 0x2 ;  /* 0x0000001803037211 */ /* 0x000fe400078f10ff */
[----:B------:R-:W-:Y:S02]  /*1bd0*/  ISETP.NE.AND P0, PT, R0, 0x3, PT ;  /* 0x000000030000780c */ /* 0x000fe40003f05270 */
[----:B------:R-:W-:-:S05]  /*1be0*/  LOP3.LUT R3, R3, 0xfffffffc, RZ, 0xc0, !PT ;  /* 0xfffffffc03037812 */ /* 0x000fca00078ec0ff */
[----:B------:R-:W-:Y:S01]  /*1bf0*/  IMAD.IADD R3, R24, 0x1, -R3 ;  /* 0x0000000118037824 */ /* 0x000fe200078e0a03 */
[----:B------:R-:W-:Y:S06]  /*1c00*/  BRA.DIV UR4, `(.L_x_20) ;  /* 0x0000006e045c7947 */ /* 0x000fec000b800000 */
.L_x_148:
[----:B------:R-:W-:Y:S01]  /*1c10*/  IMAD R23, R3, 0xc, RZ ;  /* 0x0000000c03177824 */ /* 0x000fe200078e02ff */
[----:B------:R-:W-:Y:S06]  /*1c20*/  @!P0 BRA `(.L_x_21) ;  /* 0x0000000000048947 */ /* 0x000fec0003800000 */
[----:B------:R-:W-:Y:S01]  /*1c30*/  BPT.TRAP 0x1 ;  /* 0x000000040000795c */ /* 0x000fe20000300000 */
.L_x_21:
[----:B------:R-:W-:Y:S02]  /*1c40*/  IMAD.U32 R3, RZ, RZ, UR38 ;  /* 0x00000026ff037e24 */ /* 0x000fe4000f8e00ff */
[----:B------:R-:W-:-:S03]  /*1c50*/  IMAD.U32 R0, RZ, RZ, UR39 ;  /* 0x00000027ff007e24 */ /* 0x000fc6000f8e00ff */
[----:B------:R-:W-:Y:S02]  /*1c60*/  LEA R3, R3, UR46, 0x3 ;  /* 0x0000002e03037c11 */ /* 0x000fe4000f8e18ff */
[----:B------:R-:W-:-:S04]  /*1c70*/  SHF.L.U32 R0, R0, 0x1f, RZ ;  /* 0x0000001f00007819 */ /* 0x000fc800000006ff */
[----:B------:R0:W1:Y:S01]  /*1c80*/  SYNCS.PHASECHK.TRANS64.TRYWAIT P1, [R3+URZ], R0 ;  /* 0x00000000030075a7 */ /* 0x000062000802017f */
[----:B------:R-:W-:Y:S05]  /*1c90*/  @!P0 BRA `(.L_x_22) ;  /* 0x0000000000048947 */ /* 0x000fea0003800000 */
[----:B------:R-:W-:Y:S01]  /*1ca0*/  BPT.TRAP 0x1 ;  /* 0x000000040000795c */ /* 0x000fe20000300000 */
.L_x_22:
[----:B-1----:R-:W-:Y:S05]  /*1cb0*/  @P1 BRA `(.L_x_23) ;  /* 0x0000000000081947 */ /* 0x002fea0003800000 */
[----:B------:R-:W1:Y:S02]  /*1cc0*/  SYNCS.PHASECHK.TRANS64.TRYWAIT P1, [R3+URZ], R0 ;  /* 0x00000000030075a7 */ /* 0x000e64000802017f */
[----:B-1----:R-:W-:Y:S05]  /*1cd0*/  @!P1 BRA `(.L_x_24) ;  /* 0x0000006c00449947 */ /* 0x002fea0003800000 */
.L_x_23:
[----:B------:R-:W-:-:S04]  /*1ce0*/  UIADD3 UR4, UR38, 0x1, URZ ;  /* 0x0000000126047890 */ /* 0x000fc8000fffe03f */
[----:B------:R-:W-:Y:S02]  /*1cf0*/  UISETP.NE.AND UP0, UPT, UR4, 0xe, UPT ;  /* 0x0000000e0400788c */ /* 0x000fe4000bf05270 */
[----:B------:R-:W-:Y:S02]  /*1d00*/  IMAD.U32 R14, RZ, RZ, UR4 ;  /* 0x00000004ff0e7e24 */ /* 0x000fe4000f8e00ff */
[----:B------:R-:W-:Y:S02]  /*1d10*/  USEL UR4, URZ, 0x1, UP0 ;  /* 0x000000013f047887 */ /* 0x000fe40008000000 */
[----:B------:R-:W-:Y:S02]  /*1d20*/  PLOP3.LUT P1, PT, PT, PT, UP0, 0x80, 0x0 ;  /* 0x000000000000781c */ /* 0x000fe40003f2f008 */
[----:B------:R-:W-:Y:S02]  /*1d30*/  ULOP3.LUT UR4, UR39, UR4, URZ, 0x3c, !UPT ;  /* 0x0000000427047292 */ /* 0x000fe4000f8e3c3f */
[----:B------:R-:W-:-:S04]  /*1d40*/  SEL R14, R14, RZ, P1 ;  /* 0x000000ff0e0e7207 */ /* 0x000fc80000800000 */
[----:B------:R-:W-:Y:S01]  /*1d50*/  IMAD.U32 R88, RZ, RZ, UR4 ;  /* 0x00000004ff587e24 */ /* 0x000fe2000f8e00ff */
[----:B------:R-:W-:Y:S06]  /*1d60*/  @!P0 BRA `(.L_x_25) ;  /* 0x0000000000048947 */ /* 0x000fec0003800000 */
[----:B------:R-:W-:Y:S01]  /*1d70*/  BPT.TRAP 0x1 ;  /* 0x000000040000795c */ /* 0x000fe20000300000 */
.L_x_25:
[----:B01----:R-:W-:Y:S01]  /*1d80*/  IMAD.MOV.U32 R0, RZ, RZ, -0x650a62f0 ;  /* 0x9af59d10ff007424 */ /* 0x003fe200078e00ff */
[----:B------:R-:W-:Y:S01]  /*1d90*/  UIADD3 UR4, UR46, 0x1c300, URZ ;  /* 0x0001c3002e047890 */ /* 0x000fe2000fffe03f */
[----:B------:R-:W-:Y:S01]  /*1da0*/  IMAD.MOV.U32 R20, RZ, RZ, 0x8d10d10 ;  /* 0x08d10d10ff147424 */ /* 0x000fe200078e00ff */
[----:B------:R-:W-:Y:S01]  /*1db0*/  ISETP.NE.AND P2, PT, R83, RZ, PT ;  /* 0x000000ff5300720c */ /* 0x000fe20003f45270 */
[----:B------:R-:W-:Y:S01]  /*1dc0*/  IMAD.U32 R9, RZ, RZ, UR38 ;  /* 0x00000026ff097e24 */ /* 0x000fe2000f8e00ff */
[-C--:B------:R-:W-:Y:S01]  /*1dd0*/  SHF.R.U64 R21, R0, R23.reuse, 0xdd3f ;  /* 0x0000dd3f00157419 */ /* 0x080fe20000001217 */
[----:B------:R-:W-:Y:S01]  /*1de0*/  IMAD.MOV.U32 R79, RZ, RZ, 0x10 ;  /* 0x00000010ff4f7424 */ /* 0x000fe200078e00ff */
[----:B------:R-:W-:Y:S01]  /*1df0*/  SHF.R.U64 R20, R20, R23, 0xb08b ;  /* 0x0000b08b14147419 */ /* 0x000fe20000001217 */
[----:B------:R-:W-:Y:S01]  /*1e00*/  IMAD R0, R9, 0x800, R70 ;  /* 0x0000080009007824 */ /* 0x000fe200078e0246 */
[C---:B------:R-:W-:Y:S01]  /*1e10*/  LOP3.LUT R3, R21.reuse, 0x7, RZ, 0xc0, !PT ;  /* 0x0000000715037812 */ /* 0x040fe200078ec0ff */
[----:B------:R-:W-:Y:S01]  /*1e20*/  IMAD.SHL.U32 R5, R21, 0x100, RZ ;  /* 0x0000010015057824 */ /* 0x000fe200078e00ff */
[----:B------:R-:W-:Y:S01]  /*1e30*/  LOP3.LUT R4, R20, 0x7, RZ, 0xc0, !PT ;  /* 0x0000000714047812 */ /* 0x000fe200078ec0ff */
[----:B------:R-:W-:Y:S01]  /*1e40*/  IMAD R24, R9, 0x800, R71 ;  /* 0x0000080009187824 */ /* 0x000fe200078e0247 */
[----:B------:R-:W-:Y:S01]  /*1e50*/  LEA R85, R0, UR46, 0x2 ;  /* 0x0000002e00557c11 */ /* 0x000fe2000f8e10ff */
[----:B------:R-:W-:Y:S01]  /*1e60*/  IMAD.SHL.U32 R0, R20, 0x40, RZ ;  /* 0x0000004014007824 */ /* 0x000fe200078e00ff */
[-C--:B------:R-:W-:Y:S01]  /*1e70*/  ISETP.NE.AND P1, PT, R3, R4.reuse, PT ;  /* 0x000000040300720c */ /* 0x080fe20003f25270 */
[----:B------:R-:W-:Y:S01]  /*1e80*/  IMAD.U32 R80, RZ, RZ, UR4 ;  /* 0x00000004ff507e24 */ /* 0x000fe2000f8e00ff */
[----:B------:R-:W-:Y:S01]  /*1e90*/  LOP3.LUT R6, R5, 0x700, RZ, 0xc0, !PT ;  /* 0x0000070005067812 */ /* 0x000fe200078ec0ff */
[----:B------:R-:W-:Y:S01]  /*1ea0*/  VIADD R5, R3, 0x1 ;  /* 0x0000000103057836 */ /* 0x000fe20000000000 */
[----:B------:R-:W-:Y:S01]  /*1eb0*/  LOP3.LUT R7, R0, 0x1c0, RZ, 0xc0, !PT ;  /* 0x000001c000077812 */ /* 0x000fe200078ec0ff */
[C---:B------:R-:W-:Y:S01]  /*1ec0*/  VIADD R8, R85.reuse, 0x300 ;  /* 0x0000030055087836 */ /* 0x040fe20000000000 */
[----:B------:R-:W-:Y:S01]  /*1ed0*/  LEA R84, R14, UR46, 0x3 ;  /* 0x0000002e0e547c11 */ /* 0x000fe2000f8e18ff */
[----:B------:R-:W-:Y:S01]  /*1ee0*/  VIADD R86, R85, 0x390 ;  /* 0x0000039055567836 */ /* 0x000fe20000000000 */
[----:B------:R-:W-:Y:S01]  /*1ef0*/  SEL R0, R5, R4, !P1 ;  /* 0x0000000405007207 */ /* 0x000fe20004800000 */
[----:B------:R-:W-:Y:S01]  /*1f00*/  IMAD.IADD R87, R6, 0x1, R7 ;  /* 0x0000000106577824 */ /* 0x000fe200078e0207 */
[----:B------:R-:W-:Y:S01]  /*1f10*/  SHF.L.U32 R93, R88, 0x1f, RZ ;  /* 0x0000001f585d7819 */ /* 0x000fe200000006ff */
[----:B------:R-:W-:Y:S01]  /*1f20*/  @P2 VIADD R86, R8, 0x70 ;  /* 0x0000007008562836 */ /* 0x000fe20000000000 */
[----:B------:R-:W-:Y:S01]  /*1f30*/  UMOV UR4, 0xffffffff ;  /* 0xffffffff00047882 */ /* 0x000fe20000000000 */
[----:B------:R-:W-:Y:S01]  /*1f40*/  @!P1 VIADD R3, R4, 0x1 ;  /* 0x0000000104039836 */ /* 0x000fe20000000000 */
[----:B------:R-:W-:Y:S01]  /*1f50*/  ISETP.NE.AND P1, PT, R69, RZ, PT ;  /* 0x000000ff4500720c */ /* 0x000fe20003f25270 */
[----:B------:R-:W-:Y:S01]  /*1f60*/  IMAD R26, R9, 0x800, R76 ;  /* 0x00000800091a7824 */ /* 0x000fe200078e024c */
[----:B------:R-:W-:Y:S01]  /*1f70*/  ISETP.NE.AND P2, PT, RZ, UR44, PT ;  /* 0x0000002cff007c0c */ /* 0x000fe2000bf45270 */
[----:B------:R-:W-:Y:S01]  /*1f80*/  IMAD R0, R0, 0x4, R3 ;  /* 0x0000000400007824 */ /* 0x000fe200078e0203 */
[----:B------:R-:W-:Y:S01]  /*1f90*/  SEL R79, R79, 0xfffffff0, !P1 ;  /* 0xfffffff04f4f7807 */ /* 0x000fe20004800000 */
[----:B------:R-:W-:-:S02]  /*1fa0*/  IMAD.IADD R3, R24, 0x1, R87 ;  /* 0x0000000118037824 */ /* 0x000fc400078e0257 */
[----:B------:R-:W-:Y:S02]  /*1fb0*/  IMAD.SHL.U32 R89, R0, 0x40, RZ ;  /* 0x0000004000597824 */ /* 0x000fe400078e00ff */
[C-C-:B------:R-:W-:Y:S01]  /*1fc0*/  IMAD R0, R3.reuse, 0x4, R80.reuse ;  /* 0x0000000403007824 */ /* 0x140fe200078e0250 */
[----:B------:R-:W-:Y:S01]  /*1fd0*/  LEA R10, R3, UR46, 0x2 ;  /* 0x0000002e030a7c11 */ /* 0x000fe2000f8e10ff */
[----:B------:R-:W-:Y:S01]  /*1fe0*/  IMAD.IADD R11, R24, 0x1, R89 ;  /* 0x00000001180b7824 */ /* 0x000fe200078e0259 */
[----:B------:R0:W1:Y:S01]  /*1ff0*/  SYNCS.PHASECHK.TRANS64.TRYWAIT P1, [R84+URZ], R93 ;  /* 0x0000005d540075a7 */ /* 0x000062000802017f */
[----:B------:R-:W-:Y:S01]  /*2000*/  IMAD.IADD R3, R0, 0x1, R79 ;  /* 0x0000000100037824 */ /* 0x000fe200078e024f */
[----:B------:R0:W2:Y:S01]  /*2010*/  LDS R56, [R85+0x300] ;  /* 0x0003000055387984 */ /* 0x0000a20000000800 */
[C---:B------:R-:W-:Y:S01]  /*2020*/  IMAD R6, R11.reuse, 0x4, R80 ;  /* 0x000000040b067824 */ /* 0x040fe200078e0250 */
[----:B------:R-:W-:Y:S02]  /*2030*/  LEA R11, R11, UR46, 0x2 ;  /* 0x0000002e0b0b7c11 */ /* 0x000fe4000f8e10ff */
[----:B------:R0:W3:Y:S01]  /*2040*/  LDS R57, [R85+0x700] ;  /* 0x0007000055397984 */ /* 0x0000e20000000800 */
[----:B------:R-:W-:-:S03]  /*2050*/  IMAD.IADD R6, R79, 0x1, R6 ;  /* 0x000000014f067824 */ /* 0x000fc600078e0206 */
[----:B------:R0:W4:Y:S04]  /*2060*/  LDS R58, [R86] ;  /* 0x00000000563a7984 */ /* 0x0001280000000800 */
[----:B------:R0:W0:Y:S04]  /*2070*/  LDS R59, [R86+0x400] ;  /* 0x00040000563b7984 */ /* 0x0000280000000800 */
[----:B------:R0:W0:Y:S04]  /*2080*/  LDS R0, [R10+0x1c300] ;  /* 0x01c300000a007984 */ /* 0x0000280000000800 */
[----:B------:R0:W0:Y:S04]  /*2090*/  LDS R4, [R3] ;  /* 0x0000000003047984 */ /* 0x0000280000000800 */
[----:B------:R0:W0:Y:S04]  /*20a0*/  LDS R5, [R11+0x1c300] ;  /* 0x01c300000b057984 */ /* 0x0000280000000800 */
[----:B------:R0:W0:Y:S01]  /*20b0*/  LDS R7, [R6] ;  /* 0x0000000006077984 */ /* 0x0000220000000800 */
[----:B------:R-:W-:Y:S05]  /*20c0*/  BRA.DIV UR4, `(.L_x_26) ;  /* 0x0000006a045c7947 */ /* 0x000fea000b800000 */
[----:B------:R-:W-:Y:S01]  /*20d0*/  IMAD.MOV.U32 R78, RZ, RZ, 0x90 ;  /* 0x00000090ff4e7424 */ /* 0x000fe200078e00ff */
[----:B------:R-:W-:Y:S01]  /*20e0*/  ISETP.NE.AND P3, PT, R72, RZ, PT ;  /* 0x000000ff4800720c */ /* 0x000fe20003f65270 */
[C---:B------:R-:W-:Y:S01]  /*20f0*/  IMAD.IADD R13, R26.reuse, 0x1, R87 ;  /* 0x000000011a0d7824 */ /* 0x040fe200078e0257 */
[----:B------:R-:W-:Y:S01]  /*2100*/  NOP ;  /* 0x0000000000007918 */ /* 0x000fe20000000000 */
[----:B------:R-:W-:Y:S01]  /*2110*/  IMAD.IADD R15, R26, 0x1, R89 ;  /* 0x000000011a0f7824 */ /* 0x000fe200078e0259 */
[----:B------:R-:W-:Y:S01]  /*2120*/  SEL R78, R78, 0x70, !P3 ;  /* 0x000000704e4e7807 */ /* 0x000fe20005800000 */
[C-C-:B------:R-:W-:Y:S01]  /*2130*/  IMAD R9, R13.reuse, 0x4, R80.reuse ;  /* 0x000000040d097824 */ /* 0x140fe200078e0250 */
[----:B------:R-:W-:Y:S01]  /*2140*/  LEA R13, R13, UR46, 0x2 ;  /* 0x0000002e0d0d7c11 */ /* 0x000fe2000f8e10ff */
[C---:B------:R-:W-:Y:S01]  /*2150*/  IMAD R25, R15.reuse, 0x4, R80 ;  /* 0x000000040f197824 */ /* 0x040fe200078e0250 */
[----:B------:R-:W-:Y:S01]  /*2160*/  LEA R12, R15, UR46, 0x2 ;  /* 0x0000002e0f0c7c11 */ /* 0x000fe2000f8e10ff */
[----:B------:R-:W-:-:S02]  /*2170*/  IMAD.IADD R9, R9, 0x1, R78 ;  /* 0x0000000109097824 */ /* 0x000fc400078e024e */
[----:B------:R-:W-:Y:S01]  /*2180*/  IMAD.IADD R8, R78, 0x1, R25 ;  /* 0x000000014e087824 */ /* 0x000fe200078e0219 */
[----:B0-----:R0:W-:Y:S04]  /*2190*/  STS [R13+0x1c300], R0 ;  /* 0x01c300000d007388 */ /* 0x0011e80000000800 */
[----:B------:R0:W-:Y:S04]  /*21a0*/  STS [R9], R4 ;  /* 0x0000000409007388 */ /* 0x0001e80000000800 */
[----:B------:R0:W-:Y:S04]  /*21b0*/  STS [R12+0x1c300], R5 ;  /* 0x01c300050c007388 */ /* 0x0001e80000000800 */
[----:B------:R0:W-:Y:S04]  /*21c0*/  STS [R8], R7 ;  /* 0x0000000708007388 */ /* 0x0001e80000000800 */
[----:B------:R-:W0:Y:S04]  /*21d0*/  LDS R10, [R10+0x1d300] ;  /* 0x01d300000a0a7984 */ /* 0x000e280000000800 */
[----:B------:R0:W0:Y:S04]  /*21e0*/  LDS R28, [R3+0x1000] ;  /* 0x00100000031c7984 */ /* 0x0000280000000800 */
[----:B------:R-:W0:Y:S04]  /*21f0*/  LDS R11, [R11+0x1d300] ;  /* 0x01d300000b0b7984 */ /* 0x000e280000000800 */
[----:B------:R0:W0:Y:S01]  /*2200*/  LDS R25, [R6+0x1000] ;  /* 0x0010000006197984 */ /* 0x0000220000000800 */
[----:B------:R-:W-:Y:S01]  /*2210*/  NOP ;  /* 0x0000000000007918 */ /* 0x000fe20000000000 */
.L_x_152:
[----:B0-----:R-:W-:Y:S04]  /*2220*/  STS [R13+0x1d300], R10 ;  /* 0x01d3000a0d007388 */ /* 0x001fe80000000800 */
[----:B------:R0:W-:Y:S04]  /*2230*/  STS [R9+0x1000], R28 ;  /* 0x0010001c09007388 */ /* 0x0001e80000000800 */
[----:B------:R1:W-:Y:S04]  /*2240*/  STS [R12+0x1d300], R11 ;  /* 0x01d3000b0c007388 */ /* 0x0003e80000000800 */
[----:B------:R-:W-:Y:S04]  /*2250*/  STS [R8+0x1000], R25 ;  /* 0x0010001908007388 */ /* 0x000fe80000000800 */
[----:B------:R-:W-:Y:S04]  /*2260*/  LDS R60, [R85+0x400] ;  /* 0x00040000553c7984 */ /* 0x000fe80000000800 */
[----:B------:R-:W-:Y:S04]  /*2270*/  LDS R61, [R85+0x800] ;  /* 0x00080000553d7984 */ /* 0x000fe80000000800 */
[----:B------:R-:W-:Y:S04]  /*2280*/  LDS R62, [R86+0x100] ;  /* 0x00010000563e7984 */ /* 0x000fe80000000800 */
[----:B------:R-:W-:Y:S01]  /*2290*/  LDS R63, [R86+0x500] ;  /* 0x00050000563f7984 */ /* 0x000fe20000000800 */
[----:B------:R-:W-:Y:S01]  /*22a0*/  @!PT LDS RZ, [RZ] ;  /* 0x00000000fffff984 */ /* 0x000fe20000000800 */
[----:B------:R-:W-:Y:S01]  /*22b0*/  @!PT LDS RZ, [RZ] ;  /* 0x00000000fffff984 */ /* 0x000fe20000000800 */
[----:B------:R-:W-:Y:S01]  /*22c0*/  @!PT LDS RZ, [RZ] ;  /* 0x00000000fffff984 */ /* 0x000fe20000000800 */
[----:B------:R-:W-:Y:S01]  /*22d0*/  @!PT LDS RZ, [RZ] ;  /* 0x00000000fffff984 */ /* 0x000fe20000000800 */
[----:B------:R2:W-:Y:S06]  /*22e0*/  MEMBAR.ALL.CTA ;  /* 0x0000000000007992 */ /* 0x0005ec0000008000 */
[----:B--2---:R-:W2:Y:S01]  /*22f0*/  FENCE.VIEW.ASYNC.S ;  /* 0x00000000000073c6 */ /* 0x004ea20000000000 */
[----:B------:R-:W-:Y:S05]  /*2300*/  WARPSYNC.ALL ;  /* 0x0000000000007948 */ /* 0x000fea0003800000 */
[----:B------:R-:W-:Y:S01]  /*2310*/  SHF.R.U32.HI R0, RZ, 0x3, R21 ;  /* 0x00000003ff007819 */ /* 0x000fe20000011615 */
[----:B------:R-:W-:Y:S01]  /*2320*/  IMAD.SHL.U32 R6, R21, 0x20, RZ ;  /* 0x0000002015067824 */ /* 0x000fe200078e00ff */
[----:B------:R-:W-:Y:S01]  /*2330*/  SHF.R.U32.HI R3, RZ, 0x3, R20 ;  /* 0x00000003ff037819 */ /* 0x000fe20000011614 */
[----:B------:R-:W-:Y:S01]  /*2340*/  IMAD.SHL.U32 R7, R20, 0x8, RZ ;  /* 0x0000000814077824 */ /* 0x000fe200078e00ff */
[----:B------:R-:W-:Y:S01]  /*2350*/  LOP3.LUT R0, R0, 0x7, RZ, 0xc0, !PT ;  /* 0x0000000700007812 */ /* 0x000fe200078ec0ff */
[----:B--2---:R-:W-:Y:S01]  /*2360*/  BAR.SYNC.DEFER_BLOCKING 0x2, 0x80 ;  /* 0x0082000000007b1d */ /* 0x004fe20000010000 */
[----:B------:R-:W-:-:S02]  /*2370*/  LOP3.LUT R3, R3, 0x7, RZ, 0xc0, !PT ;  /* 0x0000000703037812 */ /* 0x000fc400078ec0ff */
[----:B------:R-:W-:Y:S01]  /*2380*/  LOP3.LUT R6, R6, 0x700, RZ, 0xc0, !PT ;  /* 0x0000070006067812 */ /* 0x000fe200078ec0ff */
[C---:B------:R-:W-:Y:S01]  /*2390*/  VIADD R4, R0.reuse, 0x1 ;  /* 0x0000000100047836 */ /* 0x040fe20000000000 */
[-C--:B------:R-:W-:Y:S01]  /*23a0*/  ISETP.NE.AND P3, PT, R0, R3.reuse, PT ;  /* 0x000000030000720c */ /* 0x080fe20003f65270 */
[----:B------:R-:W-:Y:S01]  /*23b0*/  UMOV UR7, 0xc0000040 ;  /* 0xc000004000077882 */ /* 0x000fe20000000000 */
[----:B------:R-:W-:Y:S02]  /*23c0*/  LOP3.LUT R7, R7, 0x1c0, RZ, 0xc0, !PT ;  /* 0x000001c007077812 */ /* 0x000fe400078ec0ff */
[----:B------:R-:W-:Y:S02]  /*23d0*/  SEL R5, R4, R3, !P3 ;  /* 0x0000000304057207 */ /* 0x000fe40005800000 */
[----:B------:R-:W-:Y:S01]  /*23e0*/  R2UR UR4, R80 ;  /* 0x00000000500472ca */ /* 0x000fe200000e0000 */
[----:B------:R-:W-:-:S04]  /*23f0*/  IMAD.IADD R81, R6, 0x1, R7 ;  /* 0x0000000106517824 */ /* 0x000fc800078e0207 */
[--C-:B0-----:R-:W-:Y:S02]  /*2400*/  IMAD.IADD R9, R26, 0x1, R81.reuse ;  /* 0x000000011a097824 */ /* 0x101fe400078e0251 */
[----:B------:R-:W-:Y:S02]  /*2410*/  @!P3 VIADD R0, R3, 0x1 ;  /* 0x000000010300b836 */ /* 0x000fe40000000000 */
[----:B------:R-:W-:Y:S01]  /*2420*/  IMAD.IADD R3, R24, 0x1, R81 ;  /* 0x0000000118037824 */ /* 0x000fe200078e0251 */
[----:B------:R-:W-:Y:S01]  /*2430*/  LEA R90, R9, UR46, 0x2 ;  /* 0x0000002e095a7c11 */ /* 0x000fe2000f8e10ff */
[----:B------:R-:W-:Y:S02]  /*2440*/  IMAD R5, R5, 0x4, R0 ;  /* 0x0000000405057824 */ /* 0x000fe400078e0200 */
[C---:B------:R-:W-:Y:S01]  /*2450*/  IMAD R0, R3.reuse, 0x4, R80 ;  /* 0x0000000403007824 */ /* 0x040fe200078e0250 */
[----:B------:R-:W-:Y:S01]  /*2460*/  LEA R15, R3, UR46, 0x2 ;  /* 0x0000002e030f7c11 */ /* 0x000fe2000f8e10ff */
[----:B------:R-:W-:Y:S01]  /*2470*/  IMAD.SHL.U32 R5, R5, 0x40, RZ ;  /* 0x0000004005057824 */ /* 0x000fe200078e00ff */
[----:B------:R-:W-:Y:S01]  /*2480*/  USHF.R.U32.HI UR4, URZ, 0x4, UR4 ;  /* 0x000000043f047899 */ /* 0x000fe20008011604 */
[----:B------:R-:W-:-:S02]  /*2490*/  IMAD.IADD R3, R79, 0x1, R0 ;  /* 0x000000014f037824 */ /* 0x000fc400078e0200 */
[--C-:B------:R-:W-:Y:S01]  /*24a0*/  IMAD.IADD R7, R24, 0x1, R5.reuse ;  /* 0x0000000118077824 */ /* 0x100fe200078e0205 */
[----:B------:R-:W0:Y:S01]  /*24b0*/  LDS R0, [R15+0x1c300] ;  /* 0x01c300000f007984 */ /* 0x000e220000000800 */
[----:B-1----:R-:W-:Y:S01]  /*24c0*/  IMAD.IADD R11, R26, 0x1, R5 ;  /* 0x000000011a0b7824 */ /* 0x002fe200078e0205 */
[----:B------:R-:W-:Y:S01]  /*24d0*/  ULOP3.LUT UR4, UR4, 0x3fff, URZ, 0xc0, !UPT ;  /* 0x00003fff04047892 */ /* 0x000fe2000f8ec03f */
[C-C-:B------:R-:W-:Y:S01]  /*24e0*/  IMAD R4, R7.reuse, 0x4, R80.reuse ;  /* 0x0000000407047824 */ /* 0x140fe200078e0250 */
[----:B------:R-:W-:Y:S01]  /*24f0*/  LEA R24, R7, UR46, 0x2 ;  /* 0x0000002e07187c11 */ /* 0x000fe2000f8e10ff */
[----:B------:R-:W-:Y:S01]  /*2500*/  IMAD R5, R9, 0x4, R80 ;  /* 0x0000000409057824 */ /* 0x000fe200078e0250 */
[----:B------:R-:W-:Y:S01]  /*2510*/  LEA R91, R11, UR46, 0x2 ;  /* 0x0000002e0b5b7c11 */ /* 0x000fe2000f8e10ff */
[----:B------:R-:W-:Y:S01]  /*2520*/  IMAD.IADD R7, R79, 0x1, R4 ;  /* 0x000000014f077824 */ /* 0x000fe200078e0204 */
[----:B------:R-:W-:Y:S01]  /*2530*/  ULOP3.LUT UR8, UR4, 0x10000, URZ, 0xfc, !UPT ;  /* 0x0001000004087892 */ /* 0x000fe2000f8efc3f */
[----:B------:R-:W1:Y:S01]  /*2540*/  LDS R4, [R3] ;  /* 0x0000000003047984 */ /* 0x000e620000000800 */
[----:B------:R-:W-:-:S02]  /*2550*/  IMAD R13, R11, 0x4, R80 ;  /* 0x000000040b0d7824 */ /* 0x000fc400078e0250 */
[C---:B------:R-:W-:Y:S01]  /*2560*/  IMAD.IADD R5, R78.reuse, 0x1, R5 ;  /* 0x000000014e057824 */ /* 0x040fe200078e0205 */
[----:B------:R-:W2:Y:S01]  /*2570*/  LDS R6, [R24+0x1c300] ;  /* 0x01c3000018067984 */ /* 0x000ea20000000800 */
[----:B------:R-:W-:Y:S01]  /*2580*/  IMAD.IADD R13, R78, 0x1, R13 ;  /* 0x000000014e0d7824 */ /* 0x000fe200078e020d */
[----:B------:R-:W-:Y:S02]  /*2590*/  ULEA UR4, UR38, UR8, 0x9 ;  /* 0x0000000826047291 */ /* 0x000fe4000f8e483f */
[----:B------:R-:W3:Y:S01]  /*25a0*/  LDS R8, [R7] ;  /* 0x0000000007087984 */ /* 0x000ee20000000800 */
[----:B------:R-:W-:-:S04]  /*25b0*/  NOP ;  /* 0x0000000000007918 */ /* 0x000fc80000000000 */
[----:B------:R-:W-:Y:S01]  /*25c0*/  UMOV UR6, UR4 ;  /* 0x0000000400067c82 */ /* 0x000fe20008000000 */
[----:B0-----:R-:W-:Y:S04]  /*25d0*/  STS [R90+0x1c300], R0 ;  /* 0x01c300005a007388 */ /* 0x001fe80000000800 */
[----:B-1----:R-:W-:Y:S04]  /*25e0*/  STS [R5], R4 ;  /* 0x0000000405007388 */ /* 0x002fe80000000800 */
[----:B--2---:R-:W-:Y:S04]  /*25f0*/  STS [R91+0x1c300], R6 ;  /* 0x01c300065b007388 */ /* 0x004fe80000000800 */
[----:B---3--:R-:W-:Y:S04]  /*2600*/  STS [R13], R8 ;  /* 0x000000080d007388 */ /* 0x008fe80000000800 */
[----:B------:R-:W0:Y:S04]  /*2610*/  LDS R9, [R15+0x1d300] ;  /* 0x01d300000f097984 */ /* 0x000e280000000800 */
[----:B------:R-:W1:Y:S04]  /*2620*/  LDS R10, [R3+0x1000] ;  /* 0x00100000030a7984 */ /* 0x000e680000000800 */
[----:B------:R-:W2:Y:S04]  /*2630*/  LDS R11, [R24+0x1d300] ;  /* 0x01d30000180b7984 */ /* 0x000ea80000000800 */
[----:B------:R-:W3:Y:S01]  /*2640*/  LDS R12, [R7+0x1000] ;  /* 0x00100000070c7984 */ /* 0x000ee20000000800 */
[----:B------:R-:W-:-:S03]  /*2650*/  NOP ;  /* 0x0000000000007918 */ /* 0x000fc60000000000 */
[----:B0-----:R-:W-:Y:S04]  /*2660*/  STS [R90+0x1d300], R9 ;  /* 0x01d300095a007388 */ /* 0x001fe80000000800 */
[----:B-1----:R-:W-:Y:S04]  /*2670*/  STS [R5+0x1000], R10 ;  /* 0x0010000a05007388 */ /* 0x002fe80000000800 */
[----:B--2---:R-:W-:Y:S04]  /*2680*/  STS [R91+0x1d300], R11 ;  /* 0x01d3000b5b007388 */ /* 0x004fe80000000800 */
[----:B---3--:R-:W-:Y:S01]  /*2690*/  STS [R13+0x1000], R12 ;  /* 0x0010000c0d007388 */ /* 0x008fe20000000800 */
[----:B----4-:R-:W-:-:S06]  /*26a0*/  WARPGROUP.ARRIVE ;  /* 0x00000000000079c5 */ /* 0x010fcc0000000000 */
[----:B------:R-:W-:Y:S01]  /*26b0*/  HGMMA.64x64x8.F32.TF32 R24, R56, gdesc[UR4], RZ, !UPT, gsb0 ;  /* 0x04e0000438187df0 */ /* 0x000fe2000c0028ff */
[----:B------:R-:W-:Y:S01]  /*26c0*/  UIADD3 UR6, UR4, 0x10, URZ ;  /* 0x0000001004067890 */ /* 0x000fe2000fffe03f */
[----:B------:R-:W-:Y:S01]  /*26d0*/  UMOV UR7, 0xc0000040 ;  /* 0xc000004000077882 */ /* 0x000fe20000000000 */
[----:B------:R-:W-:Y:S02]  /*26e0*/  WARPGROUP.DEPBAR.LE gsb0, 0x0 ;  /* 0x00008000000079c5 */ /* 0x000fe40000010000 */
[----:B------:R-:W-:Y:S04]  /*26f0*/  LDS R56, [R85+0x500] ;  /* 0x0005000055387984 */ /* 0x000fe80000000800 */
[----:B------:R-:W-:Y:S04]  /*2700*/  LDS R57, [R85+0x900] ;  /* 0x0009000055397984 */ /* 0x000fe80000000800 */
[----:B------:R-:W-:Y:S04]  /*2710*/  LDS R58, [R86+0x200] ;  /* 0x00020000563a7984 */ /* 0x000fe80000000800 */
[----:B------:R-:W0:Y:S01]  /*2720*/  LDS R59, [R86+0x600] ;  /* 0x00060000563b7984 */ /* 0x000e220000000800 */
[----:B------:R-:W-:Y:S01]  /*2730*/  @!PT LDS RZ, [RZ] ;  /* 0x00000000fffff984 */ /* 0x000fe20000000800 */
[----:B------:R-:W-:Y:S01]  /*2740*/  @!PT LDS RZ, [RZ] ;  /* 0x00000000fffff984 */ /* 0x000fe20000000800 */
[----:B------:R-:W-:Y:S01]  /*2750*/  @!PT LDS RZ, [RZ] ;  /* 0x00000000fffff984 */ /* 0x000fe20000000800 */
[----:B------:R-:W-:Y:S01]  /*2760*/  @!PT LDS RZ, [RZ] ;  /* 0x00000000fffff984 */ /* 0x000fe20000000800 */
[----:B------:R1:W-:Y:S06]  /*2770*/  MEMBAR.ALL.CTA ;  /* 0x0000000000007992 */ /* 0x0003ec0000008000 */
[----:B-1----:R-:W1:Y:S02]  /*2780*/  FENCE.VIEW.ASYNC.S ;  /* 0x00000000000073c6 */ /* 0x002e640000000000 */
[----:B-1----:R-:W-:Y:S06]  /*2790*/  BAR.SYNC.DEFER_BLOCKING 0x2, 0x80 ;  /* 0x0082000000007b1d */ /* 0x002fec0000010000 */
[----:B------:R-:W-:-:S06]  /*27a0*/  WARPGROUP.ARRIVE ;  /* 0x00000000000079c5 */ /* 0x000fcc0000000000 */
[----:B------:R-:W-:Y:S01]  /*27b0*/  HGMMA.64x64x8.F32.TF32 R24, R60, gdesc[UR4], R24, gsb0 ;  /* 0x04e000043c187df0 */ /* 0x000fe20008002818 */
[----:B------:R-:W-:Y:S01]  /*27c0*/  UIADD3 UR6, UR4, 0x20, URZ ;  /* 0x0000002004067890 */ /* 0x000fe2000fffe03f */
[----:B------:R-:W-:Y:S01]  /*27d0*/  UMOV UR7, 0xc0000040 ;  /* 0xc000004000077882 */ /* 0x000fe20000000000 */
[----:B------:R-:W-:Y:S02]  /*27e0*/  WARPGROUP.DEPBAR.LE gsb0, 0x0 ;  /* 0x00008000000079c5 */ /* 0x000fe40000010000 */
[----:B0-----:R-:W-:-:S06]  /*27f0*/  WARPGROUP.ARRIVE ;  /* 0x00000000000079c5 */ /* 0x001fcc0000000000 */
[----:B------:R-:W-:Y:S01]  /*2800*/  HGMMA.64x64x8.F32.TF32 R24, R56, gdesc[UR4], R24, gsb0 ;  /* 0x04e0000438187df0 */ /* 0x000fe20008002818 */
[----:B------:R-:W-:Y:S01]  /*2810*/  UIADD3 UR6, UR4, 0x30, URZ ;  /* 0x0000003004067890 */ /* 0x000fe2000fffe03f */
[----:B------:R-:W-:Y:S01]  /*2820*/  UMOV UR7, 0xc0000040 ;  /* 0xc000004000077882 */ /* 0x000fe20000000000 */
[----:B------:R-:W-:Y:S02]  /*2830*/  WARPGROUP.DEPBAR.LE gsb0, 0x0 ;  /* 0x00008000000079c5 */ /* 0x000fe40000010000 */
[----:B------:R-:W-:Y:S04]  /*2840*/  LDS R60, [R85+0x600] ;  /* 0x00060000553c7984 */ /* 0x000fe80000000800 */
[----:B------:R-:W-:Y:S04]  /*2850*/  LDS R61, [R85+0xa00] ;  /* 0x000a0000553d7984 */ /* 0x000fe80000000800 */
[----:B------:R-:W-:Y:S04]  /*2860*/  LDS R62, [R86+0x300] ;  /* 0x00030000563e7984 */ /* 0x000fe80000000800 */
[----:B------:R-:W0:Y:S02]  /*2870*/  LDS R63, [R86+0x700] ;  /* 0x00070000563f7984 */ /* 0x000e240000000800 */
[----:B0-----:R-:W-:-:S06]  /*2880*/  WARPGROUP.ARRIVE ;  /* 0x00000000000079c5 */ /* 0x001fcc0000000000 */
[----:B------:R-:W-:Y:S03]  /*2890*/  HGMMA.64x64x8.F32.TF32 R24, R60, gdesc[UR4], R24, gsb0 ;  /* 0x04e000043c187df0 */ /* 0x000fe60008002818 */
[----:B------:R-:W-:Y:S02]  /*28a0*/  WARPGROUP.DEPBAR.LE gsb0, 0x0 ;  /* 0x00008000000079c5 */ /* 0x000fe40000010000 */
[----:B------:R-:W-:Y:S05]  /*28b0*/  @!P2 BRA `(.L_x_27) ;  /* 0x0000001400f8a947 */ /* 0x000fea0003800000 */
[----:B------:R-:W-:Y:S05]  /*28c0*/  @!P0 BRA `(.L_x_28) ;  /* 0x0000000000048947 */ /* 0x000fea0003800000 */
[----:B------:R-:W-:Y:S01]  /*28d0*/  BPT.TRAP 0x1 ;  /* 0x000000040000795c */ /* 0x000fe20000300000 */
.L_x_28:
[----:B------:R-:W-:-:S04]  /*28e0*/  IMAD.SHL.U32 R85, R14, 0x800, RZ ;  /* 0x000008000e557824 */ /* 0x000fc800078e00ff */
[----:B------:R-:W-:-:S04]  /*28f0*/  IMAD.IADD R86, R71, 0x1, R85 ;  /* 0x0000000147567824 */ /* 0x000fc800078e0255 */
[--C-:B------:R-:W-:Y:S02]  /*2900*/  IMAD.IADD R3, R87, 0x1, R86.reuse ;  /* 0x0000000157037824 */ /* 0x100fe400078e0256 */
[----:B------:R-:W-:Y:S02]  /*2910*/  IMAD.IADD R5, R89, 0x1, R86 ;  /* 0x0000000159057824 */ /* 0x000fe400078e0256 */
[C-C-:B------:R-:W-:Y:S01]  /*2920*/  IMAD R0, R3.reuse, 0x4, R80.reuse ;  /* 0x0000000403007824 */ /* 0x140fe200078e0250 */
[----:B------:R-:W-:Y:S01]  /*2930*/  LEA R15, R3, UR46, 0x2 ;  /* 0x0000002e030f7c11 */ /* 0x000fe2000f8e10ff */
[C---:B------:R-:W-:Y:S01]  /*2940*/  IMAD R4, R5.reuse, 0x4, R80 ;  /* 0x0000000405047824 */ /* 0x040fe200078e0250 */
[----:B------:R-:W-:Y:S01]  /*2950*/  LEA R61, R5, UR46, 0x2 ;  /* 0x0000002e053d7c11 */ /* 0x000fe2000f8e10ff */
[C---:B------:R-:W-:Y:S02]  /*2960*/  IMAD.IADD R6, R79.reuse, 0x1, R0 ;  /* 0x000000014f067824 */ /* 0x040fe400078e0200 */
[----:B------:R-:W-:Y:S01]  /*2970*/  IMAD.IADD R9, R79, 0x1, R4 ;  /* 0x000000014f097824 */ /* 0x000fe200078e0204 */
[----:B------:R-:W-:Y:S06]  /*2980*/  @P1 BRA `(.L_x_29) ;  /* 0x0000000000081947 */ /* 0x000fec0003800000 */
[----:B------:R-:W0:Y:S02]  /*2990*/  SYNCS.PHASECHK.TRANS64.TRYWAIT P1, [R84+URZ], R93 ;  /* 0x0000005d540075a7 */ /* 0x000e24000802017f */
[----:B0-----:R-:W-:Y:S05]  /*29a0*/  @!P1 BRA `(.L_x_30) ;  /* 0x00000060009c9947 */ /* 0x001fea0003800000 */
.L_x_29:
[----:B------:R-:W1:Y:S01]  /*29b0*/  LDS R5, [R15+0x1c300] ;  /* 0x01c300000f057984 */ /* 0x000e620000000800 */
[--C-:B------:R-:W-:Y:S01]  /*29c0*/  IMAD.IADD R0, R70, 0x1, R85.reuse ;  /* 0x0000000146007824 */ /* 0x100fe200078e0255 */
[----:B------:R-:W-:Y:S01]  /*29d0*/  ISETP.NE.AND P1, PT, R83, RZ, PT ;  /* 0x000000ff5300720c */ /* 0x000fe20003f25270 */
[----:B0-----:R-:W-:Y:S01]  /*29e0*/  IMAD.IADD R84, R76, 0x1, R85 ;  /* 0x000000014c547824 */ /* 0x001fe200078e0255 */
[----:B------:R-:W0:Y:S01]  /*29f0*/  LDS R7, [R6] ;  /* 0x0000000006077984 */ /* 0x000e220000000800 */
[----:B------:R-:W2:Y:S01]  /*2a00*/  LDC R63, c[0x0][0x28c] ;  /* 0x0000a300ff3f7b82 */ /* 0x000ea20000000800 */
[----:B------:R-:W-:Y:S01]  /*2a10*/  LEA R0, R0, UR46, 0x2 ;  /* 0x0000002e00007c11 */ /* 0x000fe2000f8e10ff */
[--C-:B------:R-:W-:Y:S01]  /*2a20*/  IMAD.IADD R87, R87, 0x1, R84.reuse ;  /* 0x0000000157577824 */ /* 0x100fe200078e0254 */
[----:B------:R-:W3:Y:S01]  /*2a30*/  LDS R8, [R61+0x1c300] ;  /* 0x01c300003d087984 */ /* 0x000ee20000000800 */
[----:B------:R-:W-:Y:S01]  /*2a40*/  IMAD.IADD R89, R89, 0x1, R84 ;  /* 0x0000000159597824 */ /* 0x000fe200078e0254 */
[----:B------:R-:W-:Y:S01]  /*2a50*/  UMOV UR4, UR38 ;  /* 0x0000002600047c82 */ /* 0x000fe20008000000 */
[C---:B------:R-:W-:Y:S01]  /*2a60*/  VIADD R3, R0.reuse, 0x300 ;  /* 0x0000030000037836 */ /* 0x040fe20000000000 */
[----:B------:R-:W4:Y:S01]  /*2a70*/  LDS R10, [R9] ;  /* 0x00000000090a7984 */ /* 0x000f220000000800 */
[----:B------:R-:W-:Y:S01]  /*2a80*/  VIADD R4, R0, 0x390 ;  /* 0x0000039000047836 */ /* 0x000fe20000000000 */
[----:B------:R-:W-:Y:S01]  /*2a90*/  LEA R62, R87, UR46, 0x2 ;  /* 0x0000002e573e7c11 */ /* 0x000fe2000f8e10ff */
[----:B------:R-:W-:Y:S01]  /*2aa0*/  @P1 VIADD R4, R3, 0x70 ;  /* 0x0000007003041836 */ /* 0x000fe20000000000 */
[----:B------:R-:W-:Y:S01]  /*2ab0*/  LDS R56, [R0+0x300] ;  /* 0x0003000000387984 */ /* 0x000fe20000000800 */
[----:B------:R-:W-:-:S02]  /*2ac0*/  IMAD R3, R87, 0x4, R80 ;  /* 0x0000000457037824 */ /* 0x000fc400078e0250 */
[C---:B------:R-:W-:Y:S01]  /*2ad0*/  IMAD R11, R89.reuse, 0x4, R80 ;  /* 0x00000004590b7824 */ /* 0x040fe200078e0250 */
[----:B------:R-:W-:Y:S01]  /*2ae0*/  LEA R89, R89, UR46, 0x2 ;  /* 0x0000002e59597c11 */ /* 0x000fe2000f8e10ff */
[C---:B------:R-:W-:Y:S01]  /*2af0*/  IMAD.IADD R12, R78.reuse, 0x1, R3 ;  /* 0x000000014e0c7824 */ /* 0x040fe200078e0203 */
[----:B------:R-:W-:Y:S01]  /*2b00*/  LDS R57, [R0+0x700] ;  /* 0x0007000000397984 */ /* 0x000fe20000000800 */
[----:B------:R-:W-:-:S03]  /*2b10*/  IMAD.IADD R11, R78, 0x1, R11 ;  /* 0x000000014e0b7824 */ /* 0x000fc600078e020b */
[----:B------:R-:W-:Y:S01]  /*2b20*/  LDS R58, [R4] ;  /* 0x00000000043a7984 */ /* 0x000fe20000000800 */
[----:B--2---:R-:W-:-:S03]  /*2b30*/  ISETP.GE.AND P1, PT, R63, 0x41, PT ;  /* 0x000000413f00780c */ /* 0x004fc60003f26270 */
[----:B------:R-:W-:Y:S01]  /*2b40*/  LDS R59, [R4+0x400] ;  /* 0x00040000043b7984 */ /* 0x000fe20000000800 */
[----:B------:R-:W-:-:S03]  /*2b50*/  NOP ;  /* 0x0000000000007918 */ /* 0x000fc60000000000 */
[----:B-1----:R-:W-:Y:S04]  /*2b60*/  STS [R62+0x1c300], R5 ;  /* 0x01c300053e007388 */ /* 0x002fe80000000800 */
[----:B0-----:R-:W-:Y:S04]  /*2b70*/  STS [R12], R7 ;  /* 0x000000070c007388 */ /* 0x001fe80000000800 */
[----:B---3--:R-:W-:Y:S04]  /*2b80*/  STS [R89+0x1c300], R8 ;  /* 0x01c3000859007388 */ /* 0x008fe80000000800 */
[----:B----4-:R-:W-:Y:S04]  /*2b90*/  STS [R11], R10 ;  /* 0x0000000a0b007388 */ /* 0x010fe80000000800 */
[----:B------:R-:W0:Y:S04]  /*2ba0*/  LDS R3, [R15+0x1d300] ;  /* 0x01d300000f037984 */ /* 0x000e280000000800 */
[----:B------:R-:W1:Y:S04]  /*2bb0*/  LDS R13, [R6+0x1000] ;  /* 0x00100000060d7984 */ /* 0x000e680000000800 */
[----:B------:R-:W2:Y:S04]  /*2bc0*/  LDS R0, [R61+0x1d300] ;  /* 0x01d300003d007984 */ /* 0x000ea80000000800 */
[----:B------:R-:W3:Y:S01]  /*2bd0*/  LDS R60, [R9+0x1000] ;  /* 0x00100000093c7984 */ /* 0x000ee20000000800 */
[----:B------:R-:W-:-:S03]  /*2be0*/  NOP ;  /* 0x0000000000007918 */ /* 0x000fc60000000000 */
[----:B0-----:R0:W-:Y:S04]  /*2bf0*/  STS [R62+0x1d300], R3 ;  /* 0x01d300033e007388 */ /* 0x0011e80000000800 */
[----:B-1----:R0:W-:Y:S04]  /*2c00*/  STS [R12+0x1000], R13 ;  /* 0x0010000d0c007388 */ /* 0x0021e80000000800 */
[----:B--2---:R0:W-:Y:S04]  /*2c10*/  STS [R89+0x1d300], R0 ;  /* 0x01d3000059007388 */ /* 0x0041e80000000800 */
[----:B---3--:R0:W-:Y:S01]  /*2c20*/  STS [R11+0x1000], R60 ;  /* 0x0010003c0b007388 */ /* 0x0081e20000000800 */
[----:B------:R-:W-:Y:S05]  /*2c30*/  @!P1 BRA `(.L_x_31) ;  /* 0x0000000c00509947 */ /* 0x000fea0003800000 */
[----:B------:R-:W-:Y:S01]  /*2c40*/  R2UR UR5, R14 ;  /* 0x000000000e0572ca */ /* 0x000fe200000e0000 */
[----:B------:R-:W-:Y:S01]  /*2c50*/  IMAD.U32 R87, RZ, RZ, UR44 ;  /* 0x0000002cff577e24 */ /* 0x000fe2000f8e00ff */
[----:B------:R-:W-:-:S13]  /*2c60*/  UMOV UR4, UR38 ;  /* 0x0000002600047c82 */ /* 0x000fda0008000000 */
.L_x_40:
[----:B------:R-:W-:-:S04]  /*2c70*/  UIADD3 UR6, UR5, 0x1, URZ ;  /* 0x0000000105067890 */ /* 0x000fc8000fffe03f */
[----:B------:R-:W-:-:S04]  /*2c80*/  UISETP.NE.AND UP0, UPT, UR6, 0xe, UPT ;  /* 0x0000000e0600788c */ /* 0x000fc8000bf05270 */
[----:B------:R-:W-:Y:S02]  /*2c90*/  USEL UR7, URZ, 0x1, UP0 ;  /* 0x000000013f077887 */ /* 0x000fe40008000000 */
[----:B------:R-:W-:-:S04]  /*2ca0*/  USEL UR6, UR6, URZ, UP0 ;  /* 0x0000003f06067287 */ /* 0x000fc80008000000 */
[----:B------:R-:W-:Y:S02]  /*2cb0*/  LOP3.LUT R88, R88, UR7, RZ, 0x3c, !PT ;  /* 0x0000000758587c12 */ /* 0x000fe4000f8e3cff */
[----:B------:R-:W-:Y:S01]  /*2cc0*/  IMAD.U32 R14, RZ, RZ, UR6 ;  /* 0x00000006ff0e7e24 */ /* 0x000fe2000f8e00ff */
[----:B------:R-:W-:Y:S06]  /*2cd0*/  @!P0 BRA `(.L_x_32) ;  /* 0x0000000000048947 */ /* 0x000fec0003800000 */
[----:B------:R-:W-:Y:S01]  /*2ce0*/  BPT.TRAP 0x1 ;  /* 0x000000040000795c */ /* 0x000fe20000300000 */
.L_x_32:
[----:B------:R-:W-:Y:S01]  /*2cf0*/  IMAD.MOV.U32 R20, RZ, RZ, 0x8d10d10 ;  /* 0x08d10d10ff147424 */ /* 0x000fe200078e00ff */
[----:B------:R-:W-:Y:S01]  /*2d00*/  ISETP.NE.AND P2, PT, R83, RZ, PT ;  /* 0x000000ff5300720c */ /* 0x000fe20003f45270 */
[----:B0-----:R-:W-:Y:S01]  /*2d10*/  IMAD.MOV.U32 R0, RZ, RZ, -0x650a62f0 ;  /* 0x9af59d10ff007424 */ /* 0x001fe200078e00ff */
[----:B------:R-:W-:Y:S01]  /*2d20*/  LEA R90, R14, UR46, 0x3 ;  /* 0x0000002e0e5a7c11 */ /* 0x000fe2000f8e18ff */
[----:B------:R-:W-:Y:S01]  /*2d30*/  IMAD.U32 R11, RZ, RZ, UR5 ;  /* 0x00000005ff0b7e24 */ /* 0x000fe2000f8e00ff */
[-C--:B------:R-:W-:Y:S01]  /*2d40*/  SHF.R.U64 R20, R20, R23.reuse, 0xb08b ;  /* 0x0000b08b14147419 */ /* 0x080fe20000001217 */
[----:B------:R-:W-:Y:S01]  /*2d50*/  UIADD3 UR6, UR46, 0x1c300, URZ ;  /* 0x0001c3002e067890 */ /* 0x000fe2000fffe03f */
[----:B------:R-:W-:Y:S01]  /*2d60*/  SHF.R.U64 R21, R0, R23, 0xdd3f ;  /* 0x0000dd3f00157419 */ /* 0x000fe20000001217 */
[----:B------:R-:W-:Y:S01]  /*2d70*/  ULEA UR9, UR5, UR8, 0x9 ;  /* 0x0000000805097291 */ /* 0x000fe2000f8e483f */
[----:B------:R-:W-:Y:S01]  /*2d80*/  LOP3.LUT R0, R20, 0x38, RZ, 0xc0, !PT ;  /* 0x0000003814007812 */ /* 0x000fe200078ec0ff */
[----:B------:R-:W-:Y:S01]  /*2d90*/  UMOV UR7, 0xc0000040 ;  /* 0xc000004000077882 */ /* 0x000fe20000000000 */
[C---:B------:R-:W-:Y:S01]  /*2da0*/  LOP3.LUT R3, R21.reuse, 0x38, RZ, 0xc0, !PT ;  /* 0x0000003815037812 */ /* 0x040fe200078ec0ff */
[----:B------:R-:W-:Y:S01]  /*2db0*/  IMAD.SHL.U32 R6, R21, 0x20, RZ ;  /* 0x0000002015067824 */ /* 0x000fe200078e00ff */
[----:B------:R-:W-:Y:S01]  /*2dc0*/  SHF.R.U32.HI R4, RZ, 0x3, R0 ;  /* 0x00000003ff047819 */ /* 0x000fe20000011600 */
[----:B------:R-:W-:Y:S01]  /*2dd0*/  IMAD R0, R11, 0x800, R70 ;  /* 0x000008000b007824 */ /* 0x000fe200078e0246 */
[----:B------:R-:W-:Y:S01]  /*2de0*/  SHF.R.U32.HI R5, RZ, 0x3, R3 ;  /* 0x00000003ff057819 */ /* 0x000fe20000011603 */
[----:B------:R-:W-:Y:S01]  /*2df0*/  IMAD.U32 R80, RZ, RZ, UR6 ;  /* 0x00000006ff507e24 */ /* 0x000fe2000f8e00ff */
[----:B------:R-:W-:Y:S01]  /*2e00*/  SHF.L.U32 R93, R88, 0x1f, RZ ;  /* 0x0000001f585d7819 */ /* 0x000fe200000006ff */
[----:B------:R-:W-:Y:S01]  /*2e10*/  VIADD R3, R4, 0x1 ;  /* 0x0000000104037836 */ /* 0x000fe20000000000 */
[----:B------:R-:W-:Y:S01]  /*2e20*/  ISETP.NE.AND P1, PT, R5, R4, PT ;  /* 0x000000040500720c */ /* 0x000fe20003f25270 */
[----:B------:R-:W-:Y:S01]  /*2e30*/  UMOV UR6, UR9 ;  /* 0x0000000900067c82 */ /* 0x000fe20008000000 */
[----:B------:R-:W-:-:S02]  /*2e40*/  LEA R91, R0, UR46, 0x2 ;  /* 0x0000002e005b7c11 */ /* 0x000fc4000f8e10ff */
[----:B------:R-:W-:Y:S02]  /*2e50*/  SEL R3, R3, R5, !P1 ;  /* 0x0000000503037207 */ /* 0x000fe40004800000 */
[----:B------:R-:W-:Y:S01]  /*2e60*/  LOP3.LUT R6, R6, 0x700, RZ, 0xc0, !PT ;  /* 0x0000070006067812 */ /* 0x000fe200078ec0ff */
[C---:B------:R-:W-:Y:S02]  /*2e70*/  VIADD R7, R91.reuse, 0x400 ;  /* 0x000004005b077836 */ /* 0x040fe40000000000 */
[----:B------:R-:W-:Y:S02]  /*2e80*/  VIADD R0, R91, 0x490 ;  /* 0x000004905b007836 */ /* 0x000fe40000000000 */
[----:B------:R-:W-:Y:S02]  /*2e90*/  @P2 VIADD R0, R7, 0x70 ;  /* 0x0000007007002836 */ /* 0x000fe40000000000 */
[----:B------:R-:W-:Y:S01]  /*2ea0*/  @!P1 VIADD R4, R5, 0x1 ;  /* 0x0000000105049836 */ /* 0x000fe20000000000 */
[----:B------:R0:W1:Y:S01]  /*2eb0*/  SYNCS.PHASECHK.TRANS64.TRYWAIT P1, [R90+URZ], R93 ;  /* 0x0000005d5a0075a7 */ /* 0x000062000802017f */
[----:B------:R-:W-:Y:S01]  /*2ec0*/  LDS R60, [R91+0x400] ;  /* 0x000400005b3c7984 */ /* 0x000fe20000000800 */
[----:B------:R-:W-:-:S02]  /*2ed0*/  IMAD.SHL.U32 R5, R20, 0x8, RZ ;  /* 0x0000000814057824 */ /* 0x000fc400078e00ff */
[----:B------:R-:W-:Y:S01]  /*2ee0*/  IMAD R3, R4, 0x4, R3 ;  /* 0x0000000404037824 */ /* 0x000fe200078e0203 */
[----:B------:R-:W-:Y:S01]  /*2ef0*/  LDS R61, [R91+0x800] ;  /* 0x000800005b3d7984 */ /* 0x000fe20000000800 */
[----:B------:R-:W-:Y:S01]  /*2f00*/  IMAD R4, R11, 0x800, R71 ;  /* 0x000008000b047824 */ /* 0x000fe200078e0247 */
[----:B------:R-:W-:Y:S01]  /*2f10*/  LOP3.LUT R5, R5, 0x1c0, RZ, 0xc0, !PT ;  /* 0x000001c005057812 */ /* 0x000fe200078ec0ff */
[----:B------:R-:W-:Y:S01]  /*2f20*/  IMAD.SHL.U32 R7, R3, 0x40, RZ ;  /* 0x0000004003077824 */ /* 0x000fe200078e00ff */
[----:B------:R-:W-:Y:S03]  /*2f30*/  LDS R62, [R0] ;  /* 0x00000000003e7984 */ /* 0x000fe60000000800 */
[----:B------:R-:W-:Y:S01]  /*2f40*/  IMAD.IADD R81, R6, 0x1, R5 ;  /* 0x0000000106517824 */ /* 0x000fe200078e0205 */
[----:B------:R-:W-:Y:S01]  /*2f50*/  LDS R63, [R0+0x400] ;  /* 0x00040000003f7984 */ /* 0x000fe20000000800 */
[----:B------:R-:W-:-:S02]  /*2f60*/  IMAD.IADD R9, R4, 0x1, R7 ;  /* 0x0000000104097824 */ /* 0x000fc400078e0207 */
[----:B------:R-:W-:Y:S01]  /*2f70*/  IMAD.IADD R3, R81, 0x1, R4 ;  /* 0x0000000151037824 */ /* 0x000fe200078e0204 */
[----:B------:R-:W-:Y:S01]  /*2f80*/  @!PT LDS RZ, [RZ] ;  /* 0x00000000fffff984 */ /* 0x000fe20000000800 */
[----:B------:R-:W-:Y:S01]  /*2f90*/  @!PT LDS RZ, [RZ] ;  /* 0x00000000fffff984 */ /* 0x000fe20000000800 */
[----:B------:R-:W-:Y:S01]  /*2fa0*/  @!PT LDS RZ, [RZ] ;  /* 0x00000000fffff984 */ /* 0x000fe20000000800 */
[----:B------:R-:W-:Y:S01]  /*2fb0*/  @!PT LDS RZ, [RZ] ;  /* 0x00000000fffff984 */ /* 0x000fe20000000800 */
[----:B------:R2:W-:Y:S06]  /*2fc0*/  MEMBAR.ALL.CTA ;  /* 0x0000000000007992 */ /* 0x0005ec0000008000 */
[----:B--2---:R-:W2:Y:S01]  /*2fd0*/  FENCE.VIEW.ASYNC.S ;  /* 0x00000000000073c6 */ /* 0x004ea20000000000 */
[C-C-:B------:R-:W-:Y:S01]  /*2fe0*/  IMAD R6, R9.reuse, 0x4, R80.reuse ;  /* 0x0000000409067824 */ /* 0x140fe200078e0250 */
[----:B------:R-:W-:Y:S01]  /*2ff0*/  LEA R86, R9, UR46, 0x2 ;  /* 0x0000002e09567c11 */ /* 0x000fe2000f8e10ff */
[C---:B------:R-:W-:Y:S01]  /*3000*/  IMAD R4, R3.reuse, 0x4, R80 ;  /* 0x0000000403047824 */ /* 0x040fe200078e0250 */
[----:B------:R-:W-:Y:S01]  /*3010*/  LEA R85, R3, UR46, 0x2 ;  /* 0x0000002e03557c11 */ /* 0x000fe2000f8e10ff */
[----:B------:R-:W-:-:S02]  /*3020*/  IMAD.IADD R9, R79, 0x1, R6 ;  /* 0x000000014f097824 */ /* 0x000fc400078e0206 */
[----:B------:R-:W-:Y:S02]  /*3030*/  IMAD.IADD R5, R79, 0x1, R4 ;  /* 0x000000014f057824 */ /* 0x000fe400078e0204 */
[----:B------:R-:W-:-:S04]  /*3040*/  IMAD R4, R11, 0x800, R76 ;  /* 0x000008000b047824 */ /* 0x000fc800078e024c */
[----:B------:R-:W-:Y:S02]  /*3050*/  IMAD.IADD R11, R81, 0x1, R4 ;  /* 0x00000001510b7824 */ /* 0x000fe400078e0204 */
[----:B------:R-:W-:Y:S02]  /*3060*/  IMAD.IADD R13, R4, 0x1, R7 ;  /* 0x00000001040d7824 */ /* 0x000fe400078e0207 */
[C-C-:B------:R-:W-:Y:S01]  /*3070*/  IMAD R7, R11.reuse, 0x4, R80.reuse ;  /* 0x000000040b077824 */ /* 0x140fe200078e0250 */
[----:B------:R-:W-:Y:S01]  /*3080*/  LEA R89, R11, UR46, 0x2 ;  /* 0x0000002e0b597c11 */ /* 0x000fe2000f8e10ff */
[C---:B------:R-:W-:Y:S01]  /*3090*/  IMAD R15, R13.reuse, 0x4, R80 ;  /* 0x000000040d0f7824 */ /* 0x040fe200078e0250 */
[----:B------:R-:W-:Y:S01]  /*30a0*/  LEA R13, R13, UR46, 0x2 ;  /* 0x0000002e0d0d7c11 */ /* 0x000fe2000f8e10ff */
[C---:B------:R-:W-:Y:S02]  /*30b0*/  IMAD.IADD R7, R78.reuse, 0x1, R7 ;  /* 0x000000014e077824 */ /* 0x040fe400078e0207 */
[----:B------:R-:W-:Y:S01]  /*30c0*/  IMAD.IADD R15, R78, 0x1, R15 ;  /* 0x000000014e0f7824 */ /* 0x000fe200078e020f */
[----:B--2---:R-:W-:Y:S06]  /*30d0*/  BAR.SYNC.DEFER_BLOCKING 0x2, 0x80 ;  /* 0x0082000000007b1d */ /* 0x004fec0000010000 */
[----:B------:R-:W2:Y:S04]  /*30e0*/  LDS R3, [R85+0x1c300] ;  /* 0x01c3000055037984 */ /* 0x000ea80000000800 */
[----:B------:R-:W3:Y:S04]  /*30f0*/  LDS R6, [R5] ;  /* 0x0000000005067984 */ /* 0x000ee80000000800 */
[----:B------:R-:W4:Y:S04]  /*3100*/  LDS R8, [R86+0x1c300] ;  /* 0x01c3000056087984 */ /* 0x000f280000000800 */
[----:B------:R-:W0:Y:S01]  /*3110*/  LDS R10, [R9] ;  /* 0x00000000090a7984 */ /* 0x000e220000000800 */
[----:B------:R-:W-:-:S03]  /*3120*/  NOP ;  /* 0x0000000000007918 */ /* 0x000fc60000000000 */
[----:B--2---:R-:W-:Y:S04]  /*3130*/  STS [R89+0x1c300], R3 ;  /* 0x01c3000359007388 */ /* 0x004fe80000000800 */
[----:B---3--:R-:W-:Y:S04]  /*3140*/  STS [R7], R6 ;  /* 0x0000000607007388 */ /* 0x008fe80000000800 */
[----:B----4-:R-:W-:Y:S04]  /*3150*/  STS [R13+0x1c300], R8 ;  /* 0x01c300080d007388 */ /* 0x010fe80000000800 */
[----:B0-----:R-:W-:Y:S04]  /*3160*/  STS [R15], R10 ;  /* 0x0000000a0f007388 */ /* 0x001fe80000000800 */
[----:B------:R-:W0:Y:S04]  /*3170*/  LDS R4, [R85+0x1d300] ;  /* 0x01d3000055047984 */ /* 0x000e280000000800 */
[----:B------:R-:W2:Y:S04]  /*3180*/  LDS R12, [R5+0x1000] ;  /* 0x00100000050c7984 */ /* 0x000ea80000000800 */
[----:B------:R-:W3:Y:S04]  /*3190*/  LDS R11, [R86+0x1d300] ;  /* 0x01d30000560b7984 */ /* 0x000ee80000000800 */
[----:B------:R-:W4:Y:S01]  /*31a0*/  LDS R84, [R9+0x1000] ;  /* 0x0010000009547984 */ /* 0x000f220000000800 */
[----:B------:R-:W-:-:S03]  /*31b0*/  NOP ;  /* 0x0000000000007918 */ /* 0x000fc60000000000 */
[----:B0-----:R0:W-:Y:S04]  /*31c0*/  STS [R89+0x1d300], R4 ;  /* 0x01d3000459007388 */ /* 0x0011e80000000800 */
[----:B--2---:R0:W-:Y:S04]  /*31d0*/  STS [R7+0x1000], R12 ;  /* 0x0010000c07007388 */ /* 0x0041e80000000800 */
[----:B---3--:R0:W-:Y:S04]  /*31e0*/  STS [R13+0x1d300], R11 ;  /* 0x01d3000b0d007388 */ /* 0x0081e80000000800 */
[----:B----4-:R0:W-:Y:S01]  /*31f0*/  STS [R15+0x1000], R84 ;  /* 0x001000540f007388 */ /* 0x0101e20000000800 */
[----:B------:R-:W-:-:S06]  /*3200*/  WARPGROUP.ARRIVE ;  /* 0x00000000000079c5 */ /* 0x000fcc0000000000 */
[----:B------:R-:W-:Y:S01]  /*3210*/  HGMMA.64x64x8.F32.TF32 R24, R56, gdesc[UR4], R24, gsb0 ;  /* 0x04e0000438187df0 */ /* 0x000fe20008002818 */
[----:B------:R-:W-:Y:S01]  /*3220*/  UIADD3 UR6, UR9, 0x10, URZ ;  /* 0x0000001009067890 */ /* 0x000fe2000fffe03f */
[----:B------:R-:W-:Y:S01]  /*3230*/  UMOV UR7, 0xc0000040 ;  /* 0xc000004000077882 */ /* 0x000fe20000000000 */
[----:B------:R-:W-:Y:S02]  /*3240*/  WARPGROUP.DEPBAR.LE gsb0, 0x0 ;  /* 0x00008000000079c5 */ /* 0x000fe40000010000 */
[----:B------:R0:W2:Y:S04]  /*3250*/  LDS R56, [R91+0x500] ;  /* 0x000500005b387984 */ /* 0x0000a80000000800 */
[----:B------:R0:W3:Y:S04]  /*3260*/  LDS R57, [R91+0x900] ;  /* 0x000900005b397984 */ /* 0x0000e80000000800 */
[----:B------:R0:W4:Y:S04]  /*3270*/  LDS R58, [R0+0x100] ;  /* 0x00010000003a7984 */ /* 0x0001280000000800 */
[----:B------:R0:W0:Y:S01]  /*3280*/  LDS R59, [R0+0x500] ;  /* 0x00050000003b7984 */ /* 0x0000220000000800 */
        /* <DEDUP_REMOVED lines=8> */
[----:B------:R-:W-:Y:S03]  /*3310*/  HGMMA.64x64x8.F32.TF32 R24, R60, gdesc[UR4], R24, gsb0 ;  /* 0x04e000043c187df0 */ /* 0x000fe60008002818 */
[----:B------:R-:W-:Y:S02]  /*3320*/  WARPGROUP.DEPBAR.LE gsb0, 0x0 ;  /* 0x00008000000079c5 */ /* 0x000fe40000010000 */
[----:B------:R-:W-:Y:S05]  /*3330*/  @!P0 BRA `(.L_x_33) ;  /* 0x0000000000048947 */ /* 0x000fea0003800000 */
[----:B------:R-:W-:Y:S01]  /*3340*/  BPT.TRAP 0x1 ;  /* 0x000000040000795c */ /* 0x000fe20000300000 */
.L_x_33:
[----:B------:R-:W-:Y:S02]  /*3350*/  UISETP.GT.U32.AND UP0, UPT, UR40, 0x1, UPT ;  /* 0x000000012800788c */ /* 0x000fe4000bf04070 */
[----:B------:R-:W-:-:S04]  /*3360*/  ULEA UR5, UR4, UR46, 0x3 ;  /* 0x0000002e04057291 */ /* 0x000fc8000f8e183f */
[----:B------:R-:W-:Y:S01]  /*3370*/  UIADD3 UR5, UR5, 0x70, URZ ;  /* 0x0000007005057890 */ /* 0x000fe2000fffe03f */
[----:B------:R-:W-:-:S03]  /*3380*/  PLOP3.LUT P2, PT, PT, PT, UP0, 0x80, 0x0 ;  /* 0x000000000000781c */ /* 0x000fc60003f4f008 */
[----:B------:R-:W-:-:S09]  /*3390*/  UPRMT UR5, URZ, 0x654, UR5 ;  /* 0x000006543f057896 */ /* 0x000fd20008000005 */
[----:B------:R-:W-:Y:S01]  /*33a0*/  SYNCS.ARRIVE.TRANS64.RED.A1T0 RZ, [UR5], RZ ;  /* 0x000000ffffff79a7 */ /* 0x000fe20008100405 */
[----:B------:R-:W-:Y:S05]  /*33b0*/  @P2 BRA `(.L_x_34) ;  /* 0x0000000000042947 */ /* 0x000fea0003800000 */
[----:B------:R-:W-:Y:S01]  /*33c0*/  BPT.TRAP 0x1 ;  /* 0x000000040000795c */ /* 0x000fe20000300000 */
.L_x_34:
[----:B------:R-:W-:Y:S01]  /*33d0*/  UIADD3 UR6, UR9, 0x20, URZ ;  /* 0x0000002009067890 */ /* 0x000fe2000fffe03f */
[----:B0-234-:R-:W-:Y:S01]  /*33e0*/  WARPGROUP.ARRIVE ;  /* 0x00000000000079c5 */ /* 0x01dfe20000000000 */
[----:B------:R-:W-:Y:S01]  /*33f0*/  UMOV UR7, 0xc0000040 ;  /* 0xc000004000077882 */ /* 0x000fe20000000000 */
[----:B------:R-:W-:-:S04]  /*3400*/  UIADD3 UR4, UR4, 0x1, URZ ;  /* 0x0000000104047890 */ /* 0x000fc8000fffe03f */
[----:B------:R-:W-:-:S05]  /*3410*/  UISETP.NE.AND UP0, UPT, UR4, 0xe, UPT ;  /* 0x0000000e0400788c */ /* 0x000fca000bf05270 */
[----:B------:R-:W-:Y:S01]  /*3420*/  HGMMA.64x64x8.F32.TF32 R24, R56, gdesc[UR4], R24, gsb0 ;  /* 0x04e0000438187df0 */ /* 0x000fe20008002818 */
[----:B------:R-:W-:Y:S02]  /*3430*/  USEL UR4, UR4, URZ, UP0 ;  /* 0x0000003f04047287 */ /* 0x000fe40008000000 */
[----:B------:R-:W-:Y:S02]  /*3440*/  WARPGROUP.DEPBAR.LE gsb0, 0x0 ;  /* 0x00008000000079c5 */ /* 0x000fe40000010000 */
[----:B------:R0:W1:Y:S04]  /*3450*/  LDS R60, [R91+0x600] ;  /* 0x000600005b3c7984 */ /* 0x0000680000000800 */
[----:B------:R0:W2:Y:S04]  /*3460*/  LDS R61, [R91+0xa00] ;  /* 0x000a00005b3d7984 */ /* 0x0000a80000000800 */
[----:B------:R0:W3:Y:S04]  /*3470*/  LDS R62, [R0+0x200] ;  /* 0x00020000003e7984 */ /* 0x0000e80000000800 */
[----:B------:R0:W4:Y:S01]  /*3480*/  LDS R63, [R0+0x600] ;  /* 0x00060000003f7984 */ /* 0x0001220000000800 */
[----:B------:R-:W-:Y:S05]  /*3490*/  @!P0 BRA `(.L_x_35) ;  /* 0x0000000000048947 */ /* 0x000fea0003800000 */
[----:B------:R-:W-:Y:S01]  /*34a0*/  BPT.TRAP 0x1 ;  /* 0x000000040000795c */ /* 0x000fe20000300000 */
.L_x_35:
[C---:B------:R-:W-:Y:S01]  /*34b0*/  LOP3.LUT R3, R20.reuse, 0x7, RZ, 0xc0, !PT ;  /* 0x0000000714037812 */ /* 0x040fe200078ec0ff */
[----:B0-----:R-:W-:Y:S01]  /*34c0*/  IMAD.SHL.U32 R0, R20, 0x40, RZ ;  /* 0x0000004014007824 */ /* 0x001fe200078e00ff */
[C---:B------:R-:W-:Y:S01]  /*34d0*/  LOP3.LUT R6, R21.reuse, 0x7, RZ, 0xc0, !PT ;  /* 0x0000000715067812 */ /* 0x040fe200078ec0ff */
[----:B------:R-:W-:Y:S01]  /*34e0*/  IMAD.SHL.U32 R85, R14, 0x800, RZ ;  /* 0x000008000e557824 */ /* 0x000fe200078e00ff */
[----:B------:R-:W-:Y:S01]  /*34f0*/  BSSY B0, `(.L_x_36) ;  /* 0x0000014000007945 */ /* 0x000fe20003800000 */
[----:B------:R-:W-:Y:S01]  /*3500*/  IMAD.SHL.U32 R5, R21, 0x100, RZ ;  /* 0x0000010015057824 */ /* 0x000fe200078e00ff */
[----:B------:R-:W-:Y:S01]  /*3510*/  ISETP.NE.AND P2, PT, R6, R3, PT ;  /* 0x000000030600720c */ /* 0x000fe20003f45270 */
[----:B------:R-:W-:Y:S01]  /*3520*/  VIADD R7, R3, 0x1 ;  /* 0x0000000103077836 */ /* 0x000fe20000000000 */
[----:B------:R-:W-:Y:S01]  /*3530*/  LOP3.LUT R4, R0, 0x1c0, RZ, 0xc0, !PT ;  /* 0x000001c000047812 */ /* 0x000fe200078ec0ff */
[--C-:B------:R-:W-:Y:S01]  /*3540*/  IMAD.IADD R0, R70, 0x1, R85.reuse ;  /* 0x0000000146007824 */ /* 0x100fe200078e0255 */
[----:B------:R-:W-:Y:S01]  /*3550*/  LOP3.LUT R5, R5, 0x700, RZ, 0xc0, !PT ;  /* 0x0000070005057812 */ /* 0x000fe200078ec0ff */
[----:B------:R-:W-:Y:S01]  /*3560*/  IMAD.IADD R86, R71, 0x1, R85 ;  /* 0x0000000147567824 */ /* 0x000fe200078e0255 */
[----:B------:R-:W-:-:S02]  /*3570*/  SEL R8, R7, R6, !P2 ;  /* 0x0000000607087207 */ /* 0x000fc40005000000 */
[----:B------:R-:W-:Y:S01]  /*3580*/  LEA R11, R0, UR46, 0x2 ;  /* 0x0000002e000b7c11 */ /* 0x000fe2000f8e10ff */
[----:B------:R-:W-:-:S04]  /*3590*/  IMAD.IADD R13, R5, 0x1, R4 ;  /* 0x00000001050d7824 */ /* 0x000fc800078e0204 */
[----:B------:R-:W-:Y:S02]  /*35a0*/  @!P2 VIADD R3, R6, 0x1 ;  /* 0x000000010603a836 */ /* 0x000fe40000000000 */
[----:B------:R-:W-:Y:S02]  /*35b0*/  VIADD R0, R11, 0x300 ;  /* 0x000003000b007836 */ /* 0x000fe40000000000 */
[----:B------:R-:W-:Y:S02]  /*35c0*/  IMAD R8, R3, 0x4, R8 ;  /* 0x0000000403087824 */ /* 0x000fe400078e0208 */
[----:B------:R-:W-:Y:S02]  /*35d0*/  VIADD R10, R11, 0x390 ;  /* 0x000003900b0a7836 */ /* 0x000fe40000000000 */
[----:B------:R-:W-:Y:S02]  /*35e0*/  IMAD.IADD R3, R13, 0x1, R86 ;  /* 0x000000010d037824 */ /* 0x000fe400078e0256 */
[----:B------:R-:W-:Y:S01]  /*35f0*/  IMAD.SHL.U32 R15, R8, 0x40, RZ ;  /* 0x00000040080f7824 */ /* 0x000fe200078e00ff */
[----:B------:R-:W-:Y:S06]  /*3600*/  @P1 BRA `(.L_x_37) ;  /* 0x0000000000081947 */ /* 0x000fec0003800000 */
[----:B------:R-:W0:Y:S02]  /*3610*/  SYNCS.PHASECHK.TRANS64.TRYWAIT P1, [R90+URZ], R93 ;  /* 0x0000005d5a0075a7 */ /* 0x000e24000802017f */
[----:B0-----:R-:W-:Y:S05]  /*3620*/  @!P1 BRA `(.L_x_38) ;  /* 0x0000005400909947 */ /* 0x001fea0003800000 */
.L_x_37:
[----:B------:R-:W-:Y:S05]  /*3630*/  BSYNC B0 ;  /* 0x0000000000007941 */ /* 0x000fea0003800000 */
.L_x_36:
[----:B------:R-:W-:Y:S01]  /*3640*/  ISETP.NE.AND P1, PT, R83, RZ, PT ;  /* 0x000000ff5300720c */ /* 0x000fe20003f25270 */
[----:B------:R-:W-:Y:S01]  /*3650*/  IMAD.IADD R5, R15, 0x1, R86 ;  /* 0x000000010f057824 */ /* 0x000fe200078e0256 */
[----:B------:R-:W-:Y:S01]  /*3660*/  LEA R6, R3, UR46, 0x2 ;  /* 0x0000002e03067c11 */ /* 0x000fe2000f8e10ff */
[----:B------:R0:W0:Y:S01]  /*3670*/  LDS R56, [R11+0x300] ;  /* 0x000300000b387984 */ /* 0x0000220000000800 */
[----:B------:R-:W-:Y:S01]  /*3680*/  UMOV UR5, 0xffffffff ;  /* 0xffffffff00057882 */ /* 0x000fe20000000000 */
[C---:B------:R-:W-:Y:S01]  /*3690*/  IMAD R4, R5.reuse, 0x4, R80 ;  /* 0x0000000405047824 */ /* 0x040fe200078e0250 */
[----:B------:R-:W-:Y:S01]  /*36a0*/  LEA R8, R5, UR46, 0x2 ;  /* 0x0000002e05087c11 */ /* 0x000fe2000f8e10ff */
[----:B------:R0:W0:Y:S01]  /*36b0*/  LDS R57, [R11+0x700] ;  /* 0x000700000b397984 */ /* 0x0000220000000800 */
[----:B------:R-:W-:Y:S02]  /*36c0*/  IMAD.IADD R84, R76, 0x1, R85 ;  /* 0x000000014c547824 */ /* 0x000fe400078e0255 */
[----:B------:R-:W-:-:S02]  /*36d0*/  IMAD.IADD R9, R79, 0x1, R4 ;  /* 0x000000014f097824 */ /* 0x000fc400078e0204 */
[----:B------:R0:W0:Y:S01]  /*36e0*/  LDS R4, [R8+0x1c300] ;  /* 0x01c3000008047984 */ /* 0x0000220000000800 */
[----:B------:R-:W-:Y:S02]  /*36f0*/  @P1 VIADD R10, R0, 0x70 ;  /* 0x00000070000a1836 */ /* 0x000fe40000000000 */
[----:B------:R-:W-:Y:S01]  /*3700*/  IMAD R0, R3, 0x4, R80 ;  /* 0x0000000403007824 */ /* 0x000fe200078e0250 */
[----:B------:R0:W0:Y:S03]  /*3710*/  LDS R5, [R9] ;  /* 0x0000000009057984 */ /* 0x0000260000000800 */
[----:B------:R-:W-:Y:S01]  /*3720*/  IMAD.IADD R7, R79, 0x1, R0 ;  /* 0x000000014f077824 */ /* 0x000fe200078e0200 */
[----:B------:R0:W0:Y:S04]  /*3730*/  LDS R58, [R10] ;  /* 0x000000000a3a7984 */ /* 0x0000280000000800 */
[----:B------:R0:W0:Y:S04]  /*3740*/  LDS R0, [R6+0x1c300] ;  /* 0x01c3000006007984 */ /* 0x0000280000000800 */
[----:B------:R0:W0:Y:S04]  /*3750*/  LDS R59, [R10+0x400] ;  /* 0x000400000a3b7984 */ /* 0x0000280000000800 */
[----:B------:R0:W0:Y:S01]  /*3760*/  LDS R3, [R7] ;  /* 0x0000000007037984 */ /* 0x0000220000000800 */
[----:B------:R-:W-:Y:S05]  /*3770*/  BRA.DIV UR5, `(.L_x_39) ;  /* 0x0000005605507947 */ /* 0x000fea000b800000 */
[--C-:B0-----:R-:W-:Y:S01]  /*3780*/  IMAD.IADD R11, R13, 0x1, R84.reuse ;  /* 0x000000010d0b7824 */ /* 0x101fe200078e0254 */
[----:B------:R-:W-:Y:S01]  /*3790*/  NOP ;  /* 0x0000000000007918 */ /* 0x000fe20000000000 */
[----:B------:R-:W-:Y:S02]  /*37a0*/  IMAD.IADD R13, R15, 0x1, R84 ;  /* 0x000000010f0d7824 */ /* 0x000fe400078e0254 */
[C-C-:B------:R-:W-:Y:S01]  /*37b0*/  IMAD R15, R11.reuse, 0x4, R80.reuse ;  /* 0x000000040b0f7824 */ /* 0x140fe200078e0250 */
[----:B------:R-:W-:Y:S01]  /*37c0*/  LEA R11, R11, UR46, 0x2 ;  /* 0x0000002e0b0b7c11 */ /* 0x000fe2000f8e10ff */
[C---:B------:R-:W-:Y:S01]  /*37d0*/  IMAD R89, R13.reuse, 0x4, R80 ;  /* 0x000000040d597824 */ /* 0x040fe200078e0250 */
[----:B------:R-:W-:Y:S01]  /*37e0*/  LEA R13, R13, UR46, 0x2 ;  /* 0x0000002e0d0d7c11 */ /* 0x000fe2000f8e10ff */
[C---:B------:R-:W-:Y:S02]  /*37f0*/  IMAD.IADD R10, R78.reuse, 0x1, R15 ;  /* 0x000000014e0a7824 */ /* 0x040fe400078e020f */
[----:B------:R-:W-:Y:S01]  /*3800*/  IMAD.IADD R12, R78, 0x1, R89 ;  /* 0x000000014e0c7824 */ /* 0x000fe200078e0259 */
[----:B------:R0:W-:Y:S04]  /*3810*/  STS [R11+0x1c300], R0 ;  /* 0x01c300000b007388 */ /* 0x0001e80000000800 */
[----:B------:R0:W-:Y:S04]  /*3820*/  STS [R10], R3 ;  /* 0x000000030a007388 */ /* 0x0001e80000000800 */
[----:B------:R0:W-:Y:S04]  /*3830*/  STS [R13+0x1c300], R4 ;  /* 0x01c300040d007388 */ /* 0x0001e80000000800 */
[----:B------:R0:W-:Y:S04]  /*3840*/  STS [R12], R5 ;  /* 0x000000050c007388 */ /* 0x0001e80000000800 */
[----:B------:R-:W0:Y:S04]  /*3850*/  LDS R6, [R6+0x1d300] ;  /* 0x01d3000006067984 */ /* 0x000e280000000800 */
[----:B------:R-:W0:Y:S04]  /*3860*/  LDS R7, [R7+0x1000] ;  /* 0x0010000007077984 */ /* 0x000e280000000800 */
[----:B------:R-:W0:Y:S04]  /*3870*/  LDS R8, [R8+0x1d300] ;  /* 0x01d3000008087984 */ /* 0x000e280000000800 */
[----:B------:R-:W0:Y:S01]  /*3880*/  LDS R9, [R9+0x1000] ;  /* 0x0010000009097984 */ /* 0x000e220000000800 */
[----:B------:R-:W-:Y:S01]  /*3890*/  NOP ;  /* 0x0000000000007918 */ /* 0x000fe20000000000 */
.L_x_156:
[----:B0-----:R0:W-:Y:S01]  /*38a0*/  STS [R11+0x1d300], R6 ;  /* 0x01d300060b007388 */ /* 0x0011e20000000800 */
[----:B------:R-:W-:Y:S05]  /*38b0*/  WARPSYNC.ALL ;  /* 0x0000000000007948 */ /* 0x000fea0003800000 */
[----:B------:R0:W-:Y:S04]  /*38c0*/  STS [R10+0x1000], R7 ;  /* 0x001000070a007388 */ /* 0x0001e80000000800 */
[----:B------:R0:W-:Y:S04]  /*38d0*/  STS [R13+0x1d300], R8 ;  /* 0x01d300080d007388 */ /* 0x0001e80000000800 */
[----:B------:R0:W-:Y:S01]  /*38e0*/  STS [R12+0x1000], R9 ;  /* 0x001000090c007388 */ /* 0x0001e20000000800 */
[----:B------:R-:W-:Y:S01]  /*38f0*/  UIADD3 UR6, UR9, 0x30, URZ ;  /* 0x0000003009067890 */ /* 0x000fe2000fffe03f */
[----:B-1234-:R-:W-:Y:S01]  /*3900*/  WARPGROUP.ARRIVE ;  /* 0x00000000000079c5 */ /* 0x01efe20000000000 */
[----:B------:R-:W-:Y:S01]  /*3910*/  UMOV UR7, 0xc0000040 ;  /* 0xc000004000077882 */ /* 0x000fe20000000000 */
[C---:B------:R-:W-:Y:S01]  /*3920*/  ISETP.GT.AND P1, PT, R87.reuse, 0x2, PT ;  /* 0x000000025700780c */ /* 0x040fe20003f24270 */
[----:B------:R-:W-:Y:S01]  /*3930*/  VIADD R87, R87, 0xffffffff ;  /* 0xffffffff57577836 */ /* 0x000fe20000000000 */
[----:B------:R-:W-:-:S13]  /*3940*/  R2UR UR5, R14 ;  /* 0x000000000e0572ca */ /* 0x000fda00000e0000 */
[----:B------:R-:W-:Y:S03]  /*3950*/  HGMMA.64x64x8.F32.TF32 R24, R60, gdesc[UR4], R24, gsb0 ;  /* 0x04e000043c187df0 */ /* 0x000fe60008002818 */
[----:B------:R-:W-:Y:S02]  /*3960*/  WARPGROUP.DEPBAR.LE gsb0, 0x0 ;  /* 0x00008000000079c5 */ /* 0x000fe40000010000 */
[----:B0-----:R-:W-:Y:S05]  /*3970*/  @P1 BRA `(.L_x_40) ;  /* 0xfffffff000bc1947 */ /* 0x001fea000383ffff */
.L_x_31:
[----:B------:R-:W-:Y:S01]  /*3980*/  SHF.R.U32.HI R20, RZ, 0x3, R20 ;  /* 0x00000003ff147819 */ /* 0x000fe20000011614 */
[----:B------:R-:W-:Y:S01]  /*3990*/  IMAD.IADD R85, R70, 0x1, R85 ;  /* 0x0000000146557824 */ /* 0x000fe200078e0255 */
[----:B------:R-:W-:Y:S01]  /*39a0*/  SHF.R.U32.HI R21, RZ, 0x3, R21 ;  /* 0x00000003ff157819 */ /* 0x000fe20000011615 */
[----:B------:R-:W-:Y:S01]  /*39b0*/  IMAD.MOV.U32 R15, RZ, RZ, -0x3fffffc0 ;  /* 0xc0000040ff0f7424 */ /* 0x000fe200078e00ff */
[----:B------:R-:W-:Y:S02]  /*39c0*/  ISETP.NE.AND P2, PT, R83, RZ, PT ;  /* 0x000000ff5300720c */ /* 0x000fe40003f45270 */
[----:B------:R-:W-:Y:S02]  /*39d0*/  LOP3.LUT R20, R20, 0x7, RZ, 0xc0, !PT ;  /* 0x0000000714147812 */ /* 0x000fe400078ec0ff */
[----:B------:R-:W-:Y:S02]  /*39e0*/  LOP3.LUT R21, R21, 0x7, RZ, 0xc0, !PT ;  /* 0x0000000715157812 */ /* 0x000fe400078ec0ff */
[----:B------:R-:W-:Y:S01]  /*39f0*/  LEA R85, R85, UR46, 0x2 ;  /* 0x0000002e55557c11 */ /* 0x000fe2000f8e10ff */
[----:B0-----:R-:W-:Y:S01]  /*3a00*/  VIADD R0, R20, 0x1 ;  /* 0x0000000114007836 */ /* 0x001fe20000000000 */
[----:B------:R-:W-:-:S02]  /*3a10*/  ISETP.NE.AND P1, PT, R21, R20, PT ;  /* 0x000000141500720c */ /* 0x000fc40003f25270 */
[----:B------:R-:W-:Y:S01]  /*3a20*/  LEA R14, R14, UR8, 0x9 ;  /* 0x000000080e0e7c11 */ /* 0x000fe2000f8e48ff */
[C---:B------:R-:W-:Y:S01]  /*3a30*/  VIADD R7, R85.reuse, 0x400 ;  /* 0x0000040055077836 */ /* 0x040fe20000000000 */
[----:B------:R-:W-:Y:S01]  /*3a40*/  SEL R3, R0, R21, !P1 ;  /* 0x0000001500037207 */ /* 0x000fe20004800000 */
[----:B------:R-:W-:Y:S01]  /*3a50*/  VIADD R0, R85, 0x490 ;  /* 0x0000049055007836 */ /* 0x000fe20000000000 */
[----:B------:R-:W-:Y:S01]  /*3a60*/  LDS R60, [R85+0x400] ;  /* 0x00040000553c7984 */ /* 0x000fe20000000800 */
[----:B------:R-:W-:Y:S01]  /*3a70*/  @P2 VIADD R0, R7, 0x70 ;  /* 0x0000007007002836 */ /* 0x000fe20000000000 */
[----:B------:R-:W-:Y:S02]  /*3a80*/  R2UR UR6, R14 ;  /* 0x000000000e0672ca */ /* 0x000fe400000e0000 */
[----:B------:R-:W-:Y:S01]  /*3a90*/  LDS R61, [R85+0x800] ;  /* 0x00080000553d7984 */ /* 0x000fe20000000800 */
[----:B------:R-:W-:Y:S02]  /*3aa0*/  R2UR UR7, R15 ;  /* 0x000000000f0772ca */ /* 0x000fe400000e0000 */
[----:B------:R-:W-:Y:S01]  /*3ab0*/  @!P1 VIADD R20, R21, 0x1 ;  /* 0x0000000115149836 */ /* 0x000fe20000000000 */
[----:B------:R-:W-:Y:S03]  /*3ac0*/  LDS R62, [R0] ;  /* 0x00000000003e7984 */ /* 0x000fe60000000800 */
[----:B------:R-:W-:Y:S01]  /*3ad0*/  IMAD R3, R20, 0x4, R3 ;  /* 0x0000000414037824 */ /* 0x000fe200078e0203 */
[----:B------:R-:W-:Y:S03]  /*3ae0*/  LDS R63, [R0+0x400] ;  /* 0x00040000003f7984 */ /* 0x000fe60000000800 */
[----:B------:R-:W-:Y:S01]  /*3af0*/  IMAD.SHL.U32 R11, R3, 0x40, RZ ;  /* 0x00000040030b7824 */ /* 0x000fe200078e00ff */
[----:B------:R-:W-:Y:S01]  /*3b00*/  @!PT LDS RZ, [RZ] ;  /* 0x00000000fffff984 */ /* 0x000fe20000000800 */
[----:B------:R-:W-:Y:S01]  /*3b10*/  @!PT LDS RZ, [RZ] ;  /* 0x00000000fffff984 */ /* 0x000fe20000000800 */
[----:B------:R-:W-:Y:S01]  /*3b20*/  @!PT LDS RZ, [RZ] ;  /* 0x00000000fffff984 */ /* 0x000fe20000000800 */
[----:B------:R-:W-:Y:S01]  /*3b30*/  @!PT LDS RZ, [RZ] ;  /* 0x00000000fffff984 */ /* 0x000fe20000000800 */
[----:B------:R0:W-:Y:S06]  /*3b40*/  MEMBAR.ALL.CTA ;  /* 0x0000000000007992 */ /* 0x0001ec0000008000 */
[----:B0-----:R-:W0:Y:S01]  /*3b50*/  FENCE.VIEW.ASYNC.S ;  /* 0x00000000000073c6 */ /* 0x001e220000000000 */
[----:B------:R-:W-:-:S02]  /*3b60*/  IMAD.IADD R3, R81, 0x1, R86 ;  /* 0x0000000151037824 */ /* 0x000fc400078e0256 */
[----:B------:R-:W-:Y:S02]  /*3b70*/  IMAD.IADD R5, R11, 0x1, R86 ;  /* 0x000000010b057824 */ /* 0x000fe400078e0256 */
[C-C-:B------:R-:W-:Y:S01]  /*3b80*/  IMAD R4, R3.reuse, 0x4, R80.reuse ;  /* 0x0000000403047824 */ /* 0x140fe200078e0250 */
[----:B------:R-:W-:Y:S01]  /*3b90*/  LEA R12, R3, UR46, 0x2 ;  /* 0x0000002e030c7c11 */ /* 0x000fe2000f8e10ff */
[C---:B------:R-:W-:Y:S01]  /*3ba0*/  IMAD R6, R5.reuse, 0x4, R80 ;  /* 0x0000000405067824 */ /* 0x040fe200078e0250 */
[----:B------:R-:W-:Y:S01]  /*3bb0*/  LEA R10, R5, UR46, 0x2 ;  /* 0x0000002e050a7c11 */ /* 0x000fe2000f8e10ff */
[C---:B------:R-:W-:Y:S02]  /*3bc0*/  IMAD.IADD R4, R79.reuse, 0x1, R4 ;  /* 0x000000014f047824 */ /* 0x040fe400078e0204 */
[----:B------:R-:W-:Y:S02]  /*3bd0*/  IMAD.IADD R79, R79, 0x1, R6 ;  /* 0x000000014f4f7824 */ /* 0x000fe400078e0206 */
[----:B------:R-:W-:-:S02]  /*3be0*/  IMAD.IADD R81, R81, 0x1, R84 ;  /* 0x0000000151517824 */ /* 0x000fc400078e0254 */
[----:B------:R-:W-:Y:S02]  /*3bf0*/  IMAD.IADD R11, R11, 0x1, R84 ;  /* 0x000000010b0b7824 */ /* 0x000fe400078e0254 */
[C-C-:B------:R-:W-:Y:S01]  /*3c00*/  IMAD R9, R81.reuse, 0x4, R80.reuse ;  /* 0x0000000451097824 */ /* 0x140fe200078e0250 */
[----:B------:R-:W-:Y:S01]  /*3c10*/  LEA R20, R81, UR46, 0x2 ;  /* 0x0000002e51147c11 */ /* 0x000fe2000f8e10ff */
[C---:B------:R-:W-:Y:S02]  /*3c20*/  IMAD R13, R11.reuse, 0x4, R80 ;  /* 0x000000040b0d7824 */ /* 0x040fe400078e0250 */
[C---:B------:R-:W-:Y:S02]  /*3c30*/  IMAD.IADD R8, R78.reuse, 0x1, R9 ;  /* 0x000000014e087824 */ /* 0x040fe400078e0209 */
[----:B------:R-:W-:Y:S01]  /*3c40*/  IMAD.IADD R78, R78, 0x1, R13 ;  /* 0x000000014e4e7824 */ /* 0x000fe200078e020d */
[----:B0-----:R-:W-:Y:S01]  /*3c50*/  BAR.SYNC.DEFER_BLOCKING 0x2, 0x80 ;  /* 0x0082000000007b1d */ /* 0x001fe20000010000 */
[----:B------:R-:W-:-:S05]  /*3c60*/  LEA R13, R11, UR46, 0x2 ;  /* 0x0000002e0b0d7c11 */ /* 0x000fca000f8e10ff */
[----:B------:R-:W0:Y:S04]  /*3c70*/  LDS R3, [R12+0x1c300] ;  /* 0x01c300000c037984 */ /* 0x000e280000000800 */
[----:B------:R-:W1:Y:S04]  /*3c80*/  LDS R5, [R4] ;  /* 0x0000000004057984 */ /* 0x000e680000000800 */
[----:B------:R-:W2:Y:S04]  /*3c90*/  LDS R6, [R10+0x1c300] ;  /* 0x01c300000a067984 */ /* 0x000ea80000000800 */
[----:B------:R-:W3:Y:S01]  /*3ca0*/  LDS R7, [R79] ;  /* 0x000000004f077984 */ /* 0x000ee20000000800 */
[----:B------:R-:W-:-:S03]  /*3cb0*/  NOP ;  /* 0x0000000000007918 */ /* 0x000fc60000000000 */
[----:B0-----:R-:W-:Y:S04]  /*3cc0*/  STS [R20+0x1c300], R3 ;  /* 0x01c3000314007388 */ /* 0x001fe80000000800 */
[----:B-1----:R0:W-:Y:S04]  /*3cd0*/  STS [R8], R5 ;  /* 0x0000000508007388 */ /* 0x0021e80000000800 */
[----:B--2---:R-:W-:Y:S04]  /*3ce0*/  STS [R13+0x1c300], R6 ;  /* 0x01c300060d007388 */ /* 0x004fe80000000800 */
[----:B---3--:R-:W-:Y:S01]  /*3cf0*/  STS [R78], R7 ;  /* 0x000000074e007388 */ /* 0x008fe20000000800 */
[----:B0-----:R-:W-:-:S03]  /*3d00*/  IMAD.MOV.U32 R5, RZ, RZ, -0x3fffffc0 ;  /* 0xc0000040ff057424 */ /* 0x001fc600078e00ff */
[----:B------:R-:W0:Y:S04]  /*3d10*/  LDS R9, [R12+0x1d300] ;  /* 0x01d300000c097984 */ /* 0x000e280000000800 */
[----:B------:R1:W2:Y:S04]  /*3d20*/  LDS R11, [R4+0x1000] ;  /* 0x00100000040b7984 */ /* 0x0002a80000000800 */
[----:B------:R-:W3:Y:S04]  /*3d30*/  LDS R10, [R10+0x1d300] ;  /* 0x01d300000a0a7984 */ /* 0x000ee80000000800 */
[----:B------:R-:W4:Y:S01]  /*3d40*/  LDS R79, [R79+0x1000] ;  /* 0x001000004f4f7984 */ /* 0x000f220000000800 */
[----:B------:R-:W-:Y:S01]  /*3d50*/  NOP ;  /* 0x0000000000007918 */ /* 0x000fe20000000000 */
[----:B-1----:R-:W-:-:S02]  /*3d60*/  VIADD R4, R14, 0x10 ;  /* 0x000000100e047836 */ /* 0x002fc40000000000 */
[----:B0-----:R0:W-:Y:S04]  /*3d70*/  STS [R20+0x1d300], R9 ;  /* 0x01d3000914007388 */ /* 0x0011e80000000800 */
[----:B--2---:R0:W-:Y:S04]  /*3d80*/  STS [R8+0x1000], R11 ;  /* 0x0010000b08007388 */ /* 0x0041e80000000800 */
[----:B---3--:R0:W-:Y:S04]  /*3d90*/  STS [R13+0x1d300], R10 ;  /* 0x01d3000a0d007388 */ /* 0x0081e80000000800 */
[----:B----4-:R0:W-:Y:S01]  /*3da0*/  STS [R78+0x1000], R79 ;  /* 0x0010004f4e007388 */ /* 0x0101e20000000800 */
[----:B------:R-:W-:-:S06]  /*3db0*/  WARPGROUP.ARRIVE ;  /* 0x00000000000079c5 */ /* 0x000fcc0000000000 */
[----:B------:R-:W-:Y:S01]  /*3dc0*/  HGMMA.64x64x8.F32.TF32 R24, R56, gdesc[UR4], R24, gsb0 ;  /* 0x04e0000438187df0 */ /* 0x000fe20008002818 */
[----:B------:R-:W-:Y:S02]  /*3dd0*/  R2UR UR6, R4 ;  /* 0x00000000040672ca */ /* 0x000fe400000e0000 */
[----:B------:R-:W-:Y:S01]  /*3de0*/  R2UR UR7, R5 ;  /* 0x00000000050772ca */ /* 0x000fe200000e0000 */
[----:B------:R-:W-:Y:S02]  /*3df0*/  WARPGROUP.DEPBAR.LE gsb0, 0x0 ;  /* 0x00008000000079c5 */ /* 0x000fe40000010000 */
[----:B------:R0:W1:Y:S04]  /*3e00*/  LDS R56, [R85+0x500] ;  /* 0x0005000055387984 */ /* 0x0000680000000800 */
[----:B------:R0:W2:Y:S04]  /*3e10*/  LDS R57, [R85+0x900] ;  /* 0x0009000055397984 */ /* 0x0000a80000000800 */
[----:B------:R0:W3:Y:S04]  /*3e20*/  LDS R58, [R0+0x100] ;  /* 0x00010000003a7984 */ /* 0x0000e80000000800 */
[----:B------:R0:W4:Y:S01]  /*3e30*/  LDS R59, [R0+0x500] ;  /* 0x00050000003b7984 */ /* 0x0001220000000800 */
[----:B------:R-:W-:Y:S01]  /*3e40*/  @!PT LDS RZ, [RZ] ;  /* 0x00000000fffff984 */ /* 0x000fe20000000800 */
[----:B------:R-:W-:Y:S01]  /*3e50*/  @!PT LDS RZ, [RZ] ;  /* 0x00000000fffff984 */ /* 0x000fe20000000800 */
[----:B------:R-:W-:Y:S01]  /*3e60*/  @!PT LDS RZ, [RZ] ;  /* 0x00000000fffff984 */ /* 0x000fe20000000800 */
[----:B------:R-:W-:Y:S01]  /*3e70*/  @!PT LDS RZ, [RZ] ;  /* 0x00000000fffff984 */ /* 0x000fe20000000800 */
[----:B------:R0:W-:Y:S06]  /*3e80*/  MEMBAR.ALL.CTA ;  /* 0x0000000000007992 */ /* 0x0001ec0000008000 */
[----:B0-----:R-:W0:Y:S02]  /*3e90*/  FENCE.VIEW.ASYNC.S ;  /* 0x00000000000073c6 */ /* 0x001e240000000000 */
[----:B0-----:R-:W-:Y:S06]  /*3ea0*/  BAR.SYNC.DEFER_BLOCKING 0x2, 0x80 ;  /* 0x0082000000007b1d */ /* 0x001fec0000010000 */
[----:B------:R-:W-:-:S06]  /*3eb0*/  WARPGROUP.ARRIVE ;  /* 0x00000000000079c5 */ /* 0x000fcc0000000000 */
[----:B------:R-:W-:Y:S03]  /*3ec0*/  HGMMA.64x64x8.F32.TF32 R24, R60, gdesc[UR4], R24, gsb0 ;  /* 0x04e000043c187df0 */ /* 0x000fe60008002818 */
[----:B------:R-:W-:Y:S02]  /*3ed0*/  WARPGROUP.DEPBAR.LE gsb0, 0x0 ;  /* 0x00008000000079c5 */ /* 0x000fe40000010000 */
[----:B------:R-:W-:Y:S05]  /*3ee0*/  @!P0 BRA `(.L_x_41) ;  /* 0x0000000000048947 */ /* 0x000fea0003800000 */
[----:B------:R-:W-:Y:S01]  /*3ef0*/  BPT.TRAP 0x1 ;  /* 0x000000040000795c */ /* 0x000fe20000300000 */
.L_x_41:
        /* <DEDUP_REMOVED lines=8> */
.L_x_42:
[C---:B------:R-:W-:Y:S01]  /*3f80*/  VIADD R4, R14.reuse, 0x20 ;  /* 0x000000200e047836 */ /* 0x040fe20000000000 */
[----:B-1234-:R-:W-:Y:S01]  /*3f90*/  WARPGROUP.ARRIVE ;  /* 0x00000000000079c5 */ /* 0x01efe20000000000 */
[----:B------:R-:W-:Y:S02]  /*3fa0*/  IMAD.MOV.U32 R5, RZ, RZ, -0x3fffffc0 ;  /* 0xc0000040ff057424 */ /* 0x000fe400078e00ff */
[----:B------:R-:W-:Y:S01]  /*3fb0*/  VIADD R14, R14, 0x30 ;  /* 0x000000300e0e7836 */ /* 0x000fe20000000000 */
[----:B------:R-:W-:Y:S01]  /*3fc0*/  R2UR UR6, R4 ;  /* 0x00000000040672ca */ /* 0x000fe200000e0000 */
[----:B------:R-:W-:Y:S01]  /*3fd0*/  IMAD.MOV.U32 R15, RZ, RZ, -0x3fffffc0 ;  /* 0xc0000040ff0f7424 */ /* 0x000fe200078e00ff */
[----:B------:R-:W-:-:S13]  /*3fe0*/  R2UR UR7, R5 ;  /* 0x00000000050772ca */ /* 0x000fda00000e0000 */
[----:B------:R-:W-:Y:S01]  /*3ff0*/  HGMMA.64x64x8.F32.TF32 R24, R56, gdesc[UR4], R24, gsb0 ;  /* 0x04e0000438187df0 */ /* 0x000fe20008002818 */
[----:B------:R-:W-:Y:S02]  /*4000*/  R2UR UR6, R14 ;  /* 0x000000000e0672ca */ /* 0x000fe400000e0000 */
[----:B------:R-:W-:Y:S01]  /*4010*/  R2UR UR7, R15 ;  /* 0x000000000f0772ca */ /* 0x000fe200000e0000 */
        /* <DEDUP_REMOVED lines=8> */
.L_x_27:
[----:B------:R0:W-:Y:S01]  /*40a0*/  SYNCS.ARRIVE.TRANS64.A1T0 RZ, [R73+UR48], RZ ;  /* 0x000000ff49ff79a7 */ /* 0x0001e20008100030 */
[----:B------:R-:W-:Y:S05]  /*40b0*/  @!P0 BRA `(.L_x_43) ;  /* 0x0000000000048947 */ /* 0x000fea0003800000 */
[----:B------:R-:W-:Y:S01]  /*40c0*/  BPT.TRAP 0x1 ;  /* 0x000000040000795c */ /* 0x000fe20000300000 */
.L_x_43:
[----:B------:R-:W-:Y:S02]  /*40d0*/  UIADD3 UR6, UR44, UR38, URZ ;  /* 0x000000262c067290 */ /* 0x000fe4000fffe03f */
[----:B------:R-:W-:Y:S02]  /*40e0*/  UISETP.GT.U32.AND UP0, UPT, UR40, 0x1, UPT ;  /* 0x000000012800788c */ /* 0x000fe4000bf04070 */
[----:B------:R-:W-:-:S04]  /*40f0*/  USHF.R.U32.HI UR4, URZ, 0x1, UR6 ;  /* 0x000000013f047899 */ /* 0x000fc80008011606 */
[----:B------:R-:W-:Y:S01]  /*4100*/  UIMAD.WIDE.U32 UR4, UR4, -0x6db6db6d, URZ ;  /* 0x92492493040478a5 */ /* 0x000fe2000f8e003f */
[----:B------:R-:W-:-:S03]  /*4110*/  PLOP3.LUT P0, PT, PT, PT, UP0, 0x80, 0x0 ;  /* 0x000000000000781c */ /* 0x000fc60003f0f008 */
[----:B------:R-:W-:-:S04]  /*4120*/  USHF.R.U32.HI UR4, URZ, 0x2, UR5 ;  /* 0x000000023f047899 */ /* 0x000fc80008011605 */
[----:B------:R-:W-:-:S04]  /*4130*/  UIMAD UR6, UR4, -0xe, UR6 ;  /* 0xfffffff2040678a4 */ /* 0x000fc8000f8e0206 */
[----:B------:R-:W-:-:S04]  /*4140*/  ULEA UR6, UR6, UR46, 0x3 ;  /* 0x0000002e06067291 */ /* 0x000fc8000f8e183f */
[----:B------:R-:W-:-:S04]  /*4150*/  UIADD3 UR6, UR6, 0x70, URZ ;  /* 0x0000007006067890 */ /* 0x000fc8000fffe03f */
[----:B------:R-:W-:-:S09]  /*4160*/  UPRMT UR6, URZ, 0x654, UR6 ;  /* 0x000006543f067896 */ /* 0x000fd20008000006 */
[----:B------:R-:W-:Y:S01]  /*4170*/  SYNCS.ARRIVE.TRANS64.RED.A1T0 RZ, [UR6], RZ ;  /* 0x000000ffffff79a7 */ /* 0x000fe20008100406 */
[----:B------:R-:W-:Y:S05]  /*4180*/  @P0 BRA `(.L_x_44) ;  /* 0x0000000000040947 */ /* 0x000fea0003800000 */
[----:B------:R-:W-:Y:S01]  /*4190*/  BPT.TRAP 0x1 ;  /* 0x000000040000795c */ /* 0x000fe20000300000 */
.L_x_44:
[----:B------:R-:W-:Y:S01]  /*41a0*/  SHF.L.U32 R0, R82, 0x1f, RZ ;  /* 0x0000001f52007819 */ /* 0x000fe200000006ff */
[----:B------:R-:W-:Y:S01]  /*41b0*/  UIADD3 UR38, UR47, UR38, URZ ;  /* 0x000000262f267290 */ /* 0x000fe2000fffe03f */
[----:B------:R-:W1:Y:S01]  /*41c0*/  LDC R7, c[0x0][0x288] ;  /* 0x0000a200ff077b82 */ /* 0x000e620000000800 */
[----:B------:R-:W-:Y:S01]  /*41d0*/  UISETP.GE.U32.AND UP1, UPT, UR47, 0xe, UPT ;  /* 0x0000000e2f00788c */ /* 0x000fe2000bf26070 */
[----:B------:R-:W-:Y:S01]  /*41e0*/  IMAD.SHL.U32 R8, R68, 0x2, RZ ;  /* 0x0000000244087824 */ /* 0x000fe200078e00ff */
[----:B------:R-:W-:Y:S02]  /*41f0*/  UISETP.GT.U32.AND UP0, UPT, UR38, 0xd, UPT ;  /* 0x0000000d2600788c */ /* 0x000fe4000bf04070 */
[----:B------:R-:W-:Y:S02]  /*4200*/  USHF.R.U32.HI UR4, URZ, 0x1, UR38 ;  /* 0x000000013f047899 */ /* 0x000fe40008011626 */
[----:B------:R-:W-:Y:S01]  /*4210*/  UISETP.LT.U32.AND UP0, UPT, UR47, 0xe, UP0 ;  /* 0x0000000e2f00788c */ /* 0x000fe20008701070 */
[----:B------:R-:W2:Y:S01]  /*4220*/  SYNCS.PHASECHK.TRANS64.TRYWAIT P0, [R77+UR45+0x10], R0 ;  /* 0x000010004d0075a7 */ /* 0x000ea2000800016d */
[----:B------:R-:W-:Y:S01]  /*4230*/  UIMAD.WIDE.U32 UR4, UR4, -0x6db6db6d, URZ ;  /* 0x92492493040478a5 */ /* 0x000fe2000f8e003f */
[----:B------:R-:W-:Y:S01]  /*4240*/  SHF.R.S32.HI R9, RZ, 0x1f, R8 ;  /* 0x0000001fff097819 */ /* 0x000fe20000011408 */
[----:B------:R-:W-:-:S02]  /*4250*/  USEL UR6, URZ, 0x1, !UP0 ;  /* 0x000000013f067887 */ /* 0x000fc4000c000000 */
[----:B------:R-:W-:Y:S02]  /*4260*/  USHF.R.U32.HI UR4, URZ, 0x2, UR5 ;  /* 0x000000023f047899 */ /* 0x000fe40008011605 */
[----:B------:R-:W-:Y:S02]  /*4270*/  ULOP3.LUT UR39, UR39, UR6, URZ, 0x3c, !UPT ;  /* 0x0000000627277292 */ /* 0x000fe4000f8e3c3f */
[----:B------:R-:W-:Y:S02]  /*4280*/  UIMAD UR38, UR4, -0xe, UR38 ;  /* 0xfffffff2042678a4 */ /* 0x000fe4000f8e0226 */
[----:B------:R-:W-:Y:S01]  /*4290*/  @UP1 ULOP3.LUT UR39, UR39, 0x1, UR4, 0x78, !UPT ;  /* 0x0000000127271892 */ /* 0x000fe2000f8e7804 */
[----:B-12---:R-:W-:Y:S11]  /*42a0*/  @!P0 BRA `(.L_x_45) ;  /* 0x0000004800f08947 */ /* 0x006ff60003800000 */
.L_x_157:
[----:B-1----:R-:W-:Y:S01]  /*42b0*/  IMAD.SHL.U32 R0, R22, 0x40, RZ ;  /* 0x0000004016007824 */ /* 0x002fe200078e00ff */
[----:B------:R-:W-:Y:S01]  /*42c0*/  ULDC UR6, c[0x0][0x284] ;  /* 0x0000a10000067ab9 */ /* 0x000fe20000000800 */
[----:B------:R-:W-:Y:S01]  /*42d0*/  IMAD.SHL.U32 R14, R18, 0x40, RZ ;  /* 0x00000040120e7824 */ /* 0x000fe200078e00ff */
[----:B------:R-:W-:Y:S01]  /*42e0*/  SHF.R.S32.HI R11, RZ, 0x1f, R19 ;  /* 0x0000001fff0b7819 */ /* 0x000fe20000011413 */
[----:B------:R-:W-:Y:S01]  /*42f0*/  ULDC.64 UR4, c[0x0][0x5d0] ;  /* 0x0001740000047ab9 */ /* 0x000fe20000000a00 */
[----:B------:R-:W-:Y:S01]  /*4300*/  ISETP.GE.AND P0, PT, R0, UR6, PT ;  /* 0x0000000600007c0c */ /* 0x000fe2000bf06270 */
[----:B------:R-:W-:Y:S01]  /*4310*/  IMAD.WIDE.U32 R4, R19, UR4, R8 ;  /* 0x0000000413047c25 */ /* 0x000fe2000f8e0008 */
[----:B------:R-:W-:Y:S02]  /*4320*/  SHF.R.S32.HI R15, RZ, 0x1f, R14 ;  /* 0x0000001fff0f7819 */ /* 0x000fe4000001140e */
[C---:B------:R-:W-:Y:S01]  /*4330*/  ISETP.GE.OR P0, PT, R14.reuse, R7, P0 ;  /* 0x000000070e00720c */ /* 0x040fe20000706670 */
[----:B------:R-:W-:Y:S01]  /*4340*/  IMAD R6, R11, UR4, RZ ;  /* 0x000000040b067c24 */ /* 0x000fe2000f8e02ff */
[----:B------:R-:W-:-:S03]  /*4350*/  IADD3 R4, P1, R14, R4, RZ ;  /* 0x000000040e047210 */ /* 0x000fc60007f3e0ff */
[----:B------:R-:W-:-:S05]  /*4360*/  IMAD R3, R19, UR5, R6 ;  /* 0x0000000513037c24 */ /* 0x000fca000f8e0206 */
[----:B------:R-:W-:-:S03]  /*4370*/  IADD3.X R5, R15, R5, R3, P1, !PT ;  /* 0x000000050f057210 */ /* 0x000fc60000ffe403 */
[----:B------:R-:W-:Y:S05]  /*4380*/  @P0 BRA `(.L_x_46) ;  /* 0x0000002000680947 */ /* 0x000fea0003800000 */
[----:B------:R-:W1:Y:S01]  /*4390*/  LDC.64 R60, c[0x0][0x5c8] ;  /* 0x00017200ff3c7b82 */ /* 0x000e620000000a00 */
[----:B-----5:R-:W-:Y:S01]  /*43a0*/  FSETP.NEU.AND P0, PT, R65, RZ, PT ;  /* 0x000000ff4100720b */ /* 0x020fe20003f0d000 */
[----:B------:R-:W-:Y:S01]  /*43b0*/  IMAD R3, R68, -0x2, R7 ;  /* 0xfffffffe44037824 */ /* 0x000fe200078e0207 */
[----:B------:R-:W-:Y:S01]  /*43c0*/  BSSY B0, `(.L_x_46) ;  /* 0x0000216000007945 */ /* 0x000fe20003800000 */
[----:B------:R-:W-:-:S04]  /*43d0*/  IMAD.WIDE R22, R22, 0x40, R66 ;  /* 0x0000004016167825 */ /* 0x000fc800078e0242 */
[----:B------:R-:W-:Y:S02]  /*43e0*/  IMAD.IADD R3, R3, 0x1, -R14 ;  /* 0x0000000103037824 */ /* 0x000fe400078e0a0e */
[----:B------:R-:W-:-:S03]  /*43f0*/  IMAD.IADD R0, R75, 0x1, -R0 ;  /* 0x000000014b007824 */ /* 0x000fc600078e0a00 */
[----:B------:R-:W-:-:S04]  /*4400*/  ISETP.GT.AND P3, PT, R3, RZ, PT ;  /* 0x000000ff0300720c */ /* 0x000fc80003f64270 */
[----:B------:R-:W-:Y:S01]  /*4410*/  ISETP.GT.AND P2, PT, R0, RZ, P3 ;  /* 0x000000ff0000720c */ /* 0x000fe20001f44270 */
[-C--:B-1----:R-:W-:Y:S02]  /*4420*/  IMAD R6, R23, R60.reuse, RZ ;  /* 0x0000003c17067224 */ /* 0x082fe400078e02ff */
[----:B------:R-:W-:-:S04]  /*4430*/  IMAD.WIDE.U32 R56, R22, R60, R4 ;  /* 0x0000003c16387225 */ /* 0x000fc800078e0004 */
[----:B------:R-:W-:-:S04]  /*4440*/  IMAD R5, R22, R61, R6 ;  /* 0x0000003d16057224 */ /* 0x000fc800078e0206 */
[----:B------:R-:W-:Y:S01]  /*4450*/  IMAD.IADD R7, R57, 0x1, R5 ;  /* 0x0000000139077824 */ /* 0x000fe200078e0205 */
[----:B------:R-:W-:Y:S06]  /*4460*/  @!P0 BRA `(.L_x_47) ;  /* 0x0000001400d48947 */ /* 0x000fec0003800000 */
[----:B------:R-:W1:Y:S01]  /*4470*/  LDC.64 R58, c[0x0][0x5b8] ;  /* 0x00016e00ff3a7b82 */ /* 0x000e620000000a00 */
[----:B------:R-:W-:-:S07]  /*4480*/  ULDC.64 UR4, c[0x0][0x5c0] ;  /* 0x0001700000047ab9 */ /* 0x000fce0000000a00 */
[----:B------:R-:W2:Y:S08]  /*4490*/  LDC.64 R62, c[0x0][0x5b0] ;  /* 0x00016c00ff3e7b82 */ /* 0x000eb00000000a00 */
[----:B------:R-:W3:Y:S01]  /*44a0*/  LDC.64 R78, c[0x0][0x5a8] ;  /* 0x00016a00ff4e7b82 */ /* 0x000ee20000000a00 */
[-C--:B-1----:R-:W-:Y:S02]  /*44b0*/  IMAD R6, R11, R58.reuse, RZ ;  /* 0x0000003a0b067224 */ /* 0x082fe400078e02ff */
[----:B------:R-:W-:-:S04]  /*44c0*/  IMAD.WIDE.U32 R4, R19, R58, R8 ;  /* 0x0000003a13047225 */ /* 0x000fc800078e0008 */
[----:B------:R-:W-:Y:S01]  /*44d0*/  IMAD R57, R19, R59, R6 ;  /* 0x0000003b13397224 */ /* 0x000fe200078e0206 */
[----:B------:R-:W-:Y:S01]  /*44e0*/  IADD3 R10, P0, R14, R4, RZ ;  /* 0x000000040e0a7210 */ /* 0x000fe20007f1e0ff */
[----:B--2---:R-:W-:-:S03]  /*44f0*/  IMAD R4, R23, R62, RZ ;  /* 0x0000003e17047224 */ /* 0x004fc600078e02ff */
[----:B------:R-:W-:Y:S01]  /*4500*/  IADD3.X R11, R15, R5, R57, P0, !PT ;  /* 0x000000050f0b7210 */ /* 0x000fe200007fe439 */
[C---:B------:R-:W-:Y:S02]  /*4510*/  IMAD R59, R22.reuse, R63, R4 ;  /* 0x0000003f163b7224 */ /* 0x040fe400078e0204 */
[----:B------:R-:W-:-:S04]  /*4520*/  IMAD.WIDE.U32 R4, R22, R62, R10 ;  /* 0x0000003e16047225 */ /* 0x000fc800078e000a */
[----:B------:R-:W-:Y:S01]  /*4530*/  IMAD.IADD R5, R5, 0x1, R59 ;  /* 0x0000000105057824 */ /* 0x000fe200078e023b */
[----:B---3--:R-:W-:-:S04]  /*4540*/  LEA R12, P0, R4, R78, 0x2 ;  /* 0x0000004e040c7211 */ /* 0x008fc800078010ff */
[----:B------:R-:W-:-:S05]  /*4550*/  LEA.HI.X R13, R4, R79, R5, 0x2, P0 ;  /* 0x0000004f040d7211 */ /* 0x000fca00000f1405 */
[----:B------:R1:W2:Y:S01]  /*4560*/  @P2 LDG.E.LTC128B R18, desc[UR50][R12.64] ;  /* 0x000000320c122981 */ /* 0x0002a2000c1e1920 */
[----:B------:R-:W-:Y:S01]  /*4570*/  IMAD.WIDE.U32 R4, R22, R62, R14 ;  /* 0x0000003e16047225 */ /* 0x000fe200078e000e */
[----:B------:R-:W-:Y:S01]  /*4580*/  LEA R6, P1, R56, UR4, 0x2 ;  /* 0x0000000438067c11 */ /* 0x000fe2000f8210ff */
[----:B------:R-:W-:Y:S01]  /*4590*/  BSSY B1, `(.L_x_48) ;  /* 0x0000014000017945 */ /* 0x000fe20003800000 */
[----:B------:R-:W-:Y:S02]  /*45a0*/  IADD3 R20, P0, R8, R4, RZ ;  /* 0x0000000408147210 */ /* 0x000fe40007f1e0ff */
[----:B------:R-:W-:Y:S02]  /*45b0*/  LEA.HI.X R7, R56, UR5, R7, 0x2, P1 ;  /* 0x0000000538077c11 */ /* 0x000fe400088f1407 */
[----:B------:R-:W-:Y:S01]  /*45c0*/  IADD3.X R21, R9, R59, R5, P0, !PT ;  /* 0x0000003b09157210 */ /* 0x000fe200007fe405 */
[----:B-1----:R-:W-:Y:S01]  /*45d0*/  IMAD.SHL.U32 R12, R62, 0x8, RZ ;  /* 0x000000083e0c7824 */ /* 0x002fe200078e00ff */
[----:B------:R-:W-:-:S02]  /*45e0*/  ISETP.GT.AND P0, PT, R3, 0x1, PT ;  /* 0x000000010300780c */ /* 0x000fc40003f04270 */
[----:B------:R-:W-:Y:S01]  /*45f0*/  SHF.L.U64.HI R13, R62, 0x3, R63 ;  /* 0x000000033e0d7819 */ /* 0x000fe2000001023f */
[----:B------:R-:W-:Y:S01]  /*4600*/  IMAD.WIDE.U32 R20, R19, R58, R20 ;  /* 0x0000003a13147225 */ /* 0x000fe200078e0014 */
[----:B------:R-:W-:-:S03]  /*4610*/  ISETP.GT.AND P1, PT, R0, RZ, P0 ;  /* 0x000000ff0000720c */ /* 0x000fc60000724270 */
[----:B------:R-:W-:Y:S01]  /*4620*/  IMAD.WIDE.U32 R22, R22, R62, R12 ;  /* 0x0000003e16167225 */ /* 0x000fe200078e000c */
[----:B--2---:R-:W-:-:S05]  /*4630*/  LOP3.LUT R4, R18, 0xffffe000, RZ, 0xc0, !PT ;  /* 0xffffe00012047812 */ /* 0x004fca00078ec0ff */
[----:B------:R-:W-:Y:S01]  /*4640*/  FMUL R5, R4, R65 ;  /* 0x0000004104057220 */ /* 0x000fe20000400000 */
[----:B------:R-:W-:-:S03]  /*4650*/  LEA R4, P4, R20, R78, 0x2 ;  /* 0x0000004e14047211 */ /* 0x000fc600078810ff */
[----:B------:R-:W-:Y:S01]  /*4660*/  FFMA R77, R24, R64, R5 ;  /* 0x00000040184d7223 */ /* 0x000fe20000000005 */
[----:B------:R-:W-:-:S04]  /*4670*/  IMAD.IADD R5, R57, 0x1, R21 ;  /* 0x0000000139057824 */ /* 0x000fc800078e0215 */
[----:B------:R-:W-:Y:S02]  /*4680*/  F2FP.TF32.F32.PACK_B R77, R77 ;  /* 0x0000004dff4d723e */ /* 0x000fe400024050ff */
[----:B------:R-:W-:-:S03]  /*4690*/  LEA.HI.X R5, R20, R79, R5, 0x2, P4 ;  /* 0x0000004f14057211 */ /* 0x000fc600020f1405 */
[----:B------:R1:W-:Y:S01]  /*46a0*/  @P2 STG.E desc[UR50][R6.64], R77 ;  /* 0x0000004d06002986 */ /* 0x0003e2000c101932 */
[----:B------:R-:W-:Y:S05]  /*46b0*/  @!P1 BRA `(.L_x_49) ;  /* 0x0000000000049947 */ /* 0x000fea0003800000 */
[----:B------:R2:W5:Y:S02]  /*46c0*/  LDG.E.LTC128B R18, desc[UR50][R4.64+0x4] ;  /* 0x0000043204127981 */ /* 0x000564000c1e1920 */
.L_x_49:
[----:B------:R-:W-:Y:S05]  /*46d0*/  BSYNC B1 ;  /* 0x0000000000017941 */ /* 0x000fea0003800000 */
.L_x_48:
[----:B-----5:R-:W-:Y:S01]  /*46e0*/  LOP3.LUT R12, R18, 0xffffe000, RZ, 0xc0, !PT ;  /* 0xffffe000120c7812 */ /* 0x020fe200078ec0ff */
[----:B------:R-:W-:Y:S01]  /*46f0*/  IMAD.IADD R59, R59, 0x1, R23 ;  /* 0x000000013b3b7824 */ /* 0x000fe200078e0217 */
[----:B------:R-:W-:Y:S02]  /*4700*/  IADD3 R10, P2, R10, R22, RZ ;  /* 0x000000160a0a7210 */ /* 0x000fe40007f5e0ff */
[----:B------:R-:W-:Y:S01]  /*4710*/  ISETP.GT.AND P3, PT, R0, 0x8, P3 ;  /* 0x000000080000780c */ /* 0x000fe20001f64270 */
[----:B------:R-:W-:Y:S02]  /*4720*/  FMUL R12, R12, R65 ;  /* 0x000000410c0c7220 */ /* 0x000fe40000400000 */
[----:B------:R-:W-:Y:S02]  /*4730*/  IMAD.X R11, R59, 0x1, R11, P2 ;  /* 0x000000013b0b7824 */ /* 0x000fe400010e060b */
[----:B------:R-:W-:Y:S01]  /*4740*/  FFMA R25, R25, R64, R12 ;  /* 0x0000004019197223 */ /* 0x000fe2000000000c */
[----:B------:R-:W-:-:S04]  /*4750*/  LEA R12, P2, R10, R78, 0x2 ;  /* 0x0000004e0a0c7211 */ /* 0x000fc800078410ff */
[----:B------:R-:W-:Y:S02]  /*4760*/  F2FP.TF32.F32.PACK_B R25, R25 ;  /* 0x00000019ff19723e */ /* 0x000fe400024050ff */
[----:B------:R-:W-:-:S03]  /*4770*/  LEA.HI.X R13, R10, R79, R11, 0x2, P2 ;  /* 0x0000004f0a0d7211 */ /* 0x000fc600010f140b */
[----:B------:R3:W-:Y:S04]  /*4780*/  @P1 STG.E desc[UR50][R6.64+0x4], R25 ;  /* 0x0000041906001986 */ /* 0x0007e8000c101932 */
[----:B------:R-:W4:Y:S01]  /*4790*/  @P3 LDG.E.LTC128B R18, desc[UR50][R12.64] ;  /* 0x000000320c123981 */ /* 0x000f22000c1e1920 */
[----:B------:R-:W-:Y:S01]  /*47a0*/  IADD3 R14, P1, P2, R8, R22, R14 ;  /* 0x00000016080e7210 */ /* 0x000fe20007a3e00e */
[----:B------:R-:W-:Y:S01]  /*47b0*/  BSSY B1, `(.L_x_50) ;  /* 0x0000011000017945 */ /* 0x000fe20003800000 */
[C---:B------:R-:W-:Y:S02]  /*47c0*/  SHF.L.U64.HI R11, R60.reuse, 0x5, R61 ;  /* 0x000000053c0b7819 */ /* 0x040fe4000001023d */
[----:B------:R-:W-:Y:S02]  /*47d0*/  IADD3.X R15, R9, R59, R15, P1, P2 ;  /* 0x0000003b090f7210 */ /* 0x000fe40000fe440f */
[----:B------:R-:W-:-:S02]  /*47e0*/  LEA R10, P1, R60, R6, 0x5 ;  /* 0x000000063c0a7211 */ /* 0x000fc400078228ff */
[----:B------:R-:W-:Y:S01]  /*47f0*/  ISETP.GT.AND P0, PT, R0, 0x8, P0 ;  /* 0x000000080000780c */ /* 0x000fe20000704270 */
[----:B------:R-:W-:-:S04]  /*4800*/  IMAD.WIDE.U32 R14, R19, R58, R14 ;  /* 0x0000003a130e7225 */ /* 0x000fc800078e000e */
[----:B------:R-:W-:Y:S01]  /*4810*/  IMAD.X R11, R11, 0x1, R7, P1 ;  /* 0x000000010b0b7824 */ /* 0x000fe200008e0607 */
[----:B----4-:R-:W-:-:S05]  /*4820*/  LOP3.LUT R8, R18, 0xffffe000, RZ, 0xc0, !PT ;  /* 0xffffe00012087812 */ /* 0x010fca00078ec0ff */
        /* <DEDUP_REMOVED lines=9> */
.L_x_51:
[----:B------:R-:W-:Y:S05]  /*48c0*/  BSYNC B1 ;  /* 0x0000000000017941 */ /* 0x000fea0003800000 */
.L_x_50:
[----:B-----5:R-:W-:Y:S01]  /*48d0*/  LOP3.LUT R12, R18, 0xffffe000, RZ, 0xc0, !PT ;  /* 0xffffe000120c7812 */ /* 0x020fe200078ec0ff */
[----:B------:R-:W-:Y:S01]  /*48e0*/  BSSY B1, `(.L_x_52) ;  /* 0x0000009000017945 */ /* 0x000fe20003800000 */
[----:B------:R-:W-:-:S03]  /*48f0*/  ISETP.GT.AND P1, PT, R3, 0x8, PT ;  /* 0x000000080300780c */ /* 0x000fc60003f24270 */
[----:B------:R-:W-:Y:S01]  /*4900*/  FMUL R12, R12, R65 ;  /* 0x000000410c0c7220 */ /* 0x000fe20000400000 */
[----:B------:R-:W-:-:S03]  /*4910*/  ISETP.GT.AND P2, PT, R0, RZ, P1 ;  /* 0x000000ff0000720c */ /* 0x000fc60000f44270 */
[----:B------:R-:W-:-:S05]  /*4920*/  FFMA R27, R27, R64, R12 ;  /* 0x000000401b1b7223 */ /* 0x000fca000000000c */
[----:B------:R-:W-:-:S05]  /*4930*/  F2FP.TF32.F32.PACK_B R27, R27 ;  /* 0x0000001bff1b723e */ /* 0x000fca00024050ff */
[----:B------:R0:W-:Y:S01]  /*4940*/  @P0 STG.E desc[UR50][R10.64+0x4], R27 ;  /* 0x0000041b0a000986 */ /* 0x0001e2000c101932 */
[----:B------:R-:W-:Y:S05]  /*4950*/  @!P2 BRA `(.L_x_53) ;  /* 0x000000000004a947 */ /* 0x000fea0003800000 */
[----:B------:R0:W5:Y:S02]  /*4960*/  LDG.E.LTC128B R18, desc[UR50][R4.64+0x20] ;  /* 0x0000203204127981 */ /* 0x000164000c1e1920 */
.L_x_53:
[----:B------:R-:W-:Y:S05]  /*4970*/  BSYNC B1 ;  /* 0x0000000000017941 */ /* 0x000fea0003800000 */
.L_x_52:
        /* <DEDUP_REMOVED lines=10> */
.L_x_55:
[----:B------:R-:W-:Y:S05]  /*4a20*/  BSYNC B1 ;  /* 0x0000000000017941 */ /* 0x000fea0003800000 */
.L_x_54:
[----:B-----5:R-:W-:Y:S01]  /*4a30*/  LOP3.LUT R12, R18, 0xffffe000, RZ, 0xc0, !PT ;  /* 0xffffe000120c7812 */ /* 0x020fe200078ec0ff */
[----:B------:R-:W-:Y:S01]  /*4a40*/  BSSY B1, `(.L_x_56) ;  /* 0x0000008000017945 */ /* 0x000fe20003800000 */
[----:B------:R-:W-:-:S03]  /*4a50*/  ISETP.GT.AND P1, PT, R0, 0x8, P1 ;  /* 0x000000080000780c */ /* 0x000fc60000f24270 */
[----:B------:R-:W-:-:S04]  /*4a60*/  FMUL R12, R12, R65 ;  /* 0x000000410c0c7220 */ /* 0x000fc80000400000 */
[----:B------:R-:W-:-:S05]  /*4a70*/  FFMA R29, R29, R64, R12 ;  /* 0x000000401d1d7223 */ /* 0x000fca000000000c */
[----:B------:R-:W-:-:S05]  /*4a80*/  F2FP.TF32.F32.PACK_B R29, R29 ;  /* 0x0000001dff1d723e */ /* 0x000fca00024050ff */
[----:B------:R0:W-:Y:S01]  /*4a90*/  @P3 STG.E desc[UR50][R6.64+0x24], R29 ;  /* 0x0000241d06003986 */ /* 0x0001e2000c101932 */
[----:B------:R-:W-:Y:S05]  /*4aa0*/  @!P1 BRA `(.L_x_57) ;  /* 0x0000000000049947 */ /* 0x000fea0003800000 */
[----:B------:R0:W5:Y:S02]  /*4ab0*/  LDG.E.LTC128B R18, desc[UR50][R8.64+0x20] ;  /* 0x0000203208127981 */ /* 0x000164000c1e1920 */
.L_x_57:
[----:B------:R-:W-:Y:S05]  /*4ac0*/  BSYNC B1 ;  /* 0x0000000000017941 */ /* 0x000fea0003800000 */
.L_x_56:
[----:B-----5:R-:W-:Y:S01]  /*4ad0*/  LOP3.LUT R12, R18, 0xffffe000, RZ, 0xc0, !PT ;  /* 0xffffe000120c7812 */ /* 0x020fe200078ec0ff */
[----:B------:R-:W-:Y:S01]  /*4ae0*/  BSSY B1, `(.L_x_58) ;  /* 0x0000008000017945 */ /* 0x000fe20003800000 */
[----:B------:R-:W-:-:S03]  /*4af0*/  ISETP.GT.AND P0, PT, R0, 0x8, P0 ;  /* 0x000000080000780c */ /* 0x000fc60000704270 */
[----:B0-----:R-:W-:-:S04]  /*4b00*/  FMUL R13, R12, R65 ;  /* 0x000000410c0d7220 */ /* 0x001fc80000400000 */
[----:B------:R-:W-:-:S05]  /*4b10*/  FFMA R13, R30, R64, R13 ;  /* 0x000000401e0d7223 */ /* 0x000fca000000000d */
[----:B------:R-:W-:-:S05]  /*4b20*/  F2FP.TF32.F32.PACK_B R13, R13 ;  /* 0x0000000dff0d723e */ /* 0x000fca00024050ff */
[----:B------:R0:W-:Y:S01]  /*4b30*/  @P1 STG.E desc[UR50][R10.64+0x20], R13 ;  /* 0x0000200d0a001986 */ /* 0x0001e2000c101932 */
[----:B------:R-:W-:Y:S05]  /*4b40*/  @!P0 BRA `(.L_x_59) ;  /* 0x0000000000048947 */ /* 0x000fea0003800000 */
[----:B------:R0:W5:Y:S02]  /*4b50*/  LDG.E.LTC128B R18, desc[UR50][R8.64+0x24] ;  /* 0x0000243208127981 */ /* 0x000164000c1e1920 */
.L_x_59:
[----:B------:R-:W-:Y:S05]  /*4b60*/  BSYNC B1 ;  /* 0x0000000000017941 */ /* 0x000fea0003800000 */
.L_x_58:
        /* <DEDUP_REMOVED lines=10> */
.L_x_61:
[----:B------:R-:W-:Y:S05]  /*4c10*/  BSYNC B1 ;  /* 0x0000000000017941 */ /* 0x000fea0003800000 */
.L_x_60:
[----:B-----5:R-:W-:Y:S01]  /*4c20*/  LOP3.LUT R12, R18, 0xffffe000, RZ, 0xc0, !PT ;  /* 0xffffe000120c7812 */ /* 0x020fe200078ec0ff */
[----:B------:R-:W-:Y:S01]  /*4c30*/  BSSY B1, `(.L_x_62) ;  /* 0x0000009000017945 */ /* 0x000fe20003800000 */
[----:B------:R-:W-:-:S03]  /*4c40*/  ISETP.GT.AND P0, PT, R3, 0x11, PT ;  /* 0x000000110300780c */ /* 0x000fc60003f04270 */
[----:B0-----:R-:W-:Y:S01]  /*4c50*/  FMUL R13, R12, R65 ;  /* 0x000000410c0d7220 */ /* 0x001fe20000400000 */
[----:B------:R-:W-:-:S03]  /*4c60*/  ISETP.GT.AND P3, PT, R0, RZ, P0 ;  /* 0x000000ff0000720c */ /* 0x000fc60000764270 */
[----:B------:R-:W-:-:S05]  /*4c70*/  FFMA R13, R32, R64, R13 ;  /* 0x00000040200d7223 */ /* 0x000fca000000000d */
[----:B------:R-:W-:-:S05]  /*4c80*/  F2FP.TF32.F32.PACK_B R13, R13 ;  /* 0x0000000dff0d723e */ /* 0x000fca00024050ff */
[----:B------:R0:W-:Y:S01]  /*4c90*/  @P2 STG.E desc[UR50][R6.64+0x40], R13 ;  /* 0x0000400d06002986 */ /* 0x0001e2000c101932 */
[----:B------:R-:W-:Y:S05]  /*4ca0*/  @!P3 BRA `(.L_x_63) ;  /* 0x000000000004b947 */ /* 0x000fea0003800000 */
[----:B------:R0:W5:Y:S02]  /*4cb0*/  LDG.E.LTC128B R18, desc[UR50][R4.64+0x44] ;  /* 0x0000443204127981 */ /* 0x000164000c1e1920 */
.L_x_63:
[----:B------:R-:W-:Y:S05]  /*4cc0*/  BSYNC B1 ;  /* 0x0000000000017941 */ /* 0x000fea0003800000 */
.L_x_62:
        /* <DEDUP_REMOVED lines=9> */
.L_x_65:
[----:B------:R-:W-:Y:S05]  /*4d60*/  BSYNC B1 ;  /* 0x0000000000017941 */ /* 0x000fea0003800000 */
.L_x_64:
        /* <DEDUP_REMOVED lines=9> */
.L_x_67:
[----:B------:R-:W-:Y:S05]  /*4e00*/  BSYNC B1 ;  /* 0x0000000000017941 */ /* 0x000fea0003800000 */
.L_x_66:
        /* <DEDUP_REMOVED lines=10> */
.L_x_69:
[----:B------:R-:W-:Y:S05]  /*4eb0*/  BSYNC B1 ;  /* 0x0000000000017941 */ /* 0x000fea0003800000 */
.L_x_68:
        /* <DEDUP_REMOVED lines=10> */
.L_x_71:
[----:B------:R-:W-:Y:S05]  /*4f60*/  BSYNC B1 ;  /* 0x0000000000017941 */ /* 0x000fea0003800000 */
.L_x_70:
        /* <DEDUP_REMOVED lines=9> */
.L_x_73:
[----:B------:R-:W-:Y:S05]  /*5000*/  BSYNC B1 ;  /* 0x0000000000017941 */ /* 0x000fea0003800000 */
.L_x_72:
        /* <DEDUP_REMOVED lines=9> */
.L_x_75:
[----:B------:R-:W-:Y:S05]  /*50a0*/  BSYNC B1 ;  /* 0x0000000000017941 */ /* 0x000fea0003800000 */
.L_x_74:
        /* <DEDUP_REMOVED lines=10> */
.L_x_77:
[----:B------:R-:W-:Y:S05]  /*5150*/  BSYNC B1 ;  /* 0x0000000000017941 */ /* 0x000fea0003800000 */
.L_x_76:
        /* <DEDUP_REMOVED lines=10> */
.L_x_79:
[----:B------:R-:W-:Y:S05]  /*5200*/  BSYNC B1 ;  /* 0x0000000000017941 */ /* 0x000fea0003800000 */
.L_x_78:
        /* <DEDUP_REMOVED lines=9> */
.L_x_81:
[----:B------:R-:W-:Y:S05]  /*52a0*/  BSYNC B1 ;  /* 0x0000000000017941 */ /* 0x000fea0003800000 */
.L_x_80:
        /* <DEDUP_REMOVED lines=9> */
.L_x_83:
[----:B------:R-:W-:Y:S05]  /*5340*/  BSYNC B1 ;  /* 0x0000000000017941 */ /* 0x000fea0003800000 */
.L_x_82:
        /* <DEDUP_REMOVED lines=10> */
.L_x_85:
[----:B------:R-:W-:Y:S05]  /*53f0*/  BSYNC B1 ;  /* 0x0000000000017941 */ /* 0x000fea0003800000 */
.L_x_84:
        /* <DEDUP_REMOVED lines=10> */
.L_x_87:
[----:B------:R-:W-:Y:S05]  /*54a0*/  BSYNC B1 ;  /* 0x0000000000017941 */ /* 0x000fea0003800000 */
.L_x_86:
        /* <DEDUP_REMOVED lines=9> */
.L_x_89:
[----:B------:R-:W-:Y:S05]  /*5540*/  BSYNC B1 ;  /* 0x0000000000017941 */ /* 0x000fea0003800000 */
.L_x_88:
        /* <DEDUP_REMOVED lines=9> */
.L_x_91:
[----:B------:R-:W-:Y:S05]  /*55e0*/  BSYNC B1 ;  /* 0x0000000000017941 */ /* 0x000fea0003800000 */
.L_x_90:
        /* <DEDUP_REMOVED lines=10> */
.L_x_93:
[----:B------:R-:W-:Y:S05]  /*5690*/  BSYNC B1 ;  /* 0x0000000000017941 */ /* 0x000fea0003800000 */
.L_x_92:
        /* <DEDUP_REMOVED lines=10> */
.L_x_95:
[----:B------:R-:W-:Y:S05]  /*5740*/  BSYNC B1 ;  /* 0x0000000000017941 */ /* 0x000fea0003800000 */
.L_x_94:
        /* <DEDUP_REMOVED lines=9> */
.L_x_97:
[----:B------:R-:W-:Y:S05]  /*57e0*/  BSYNC B1 ;  /* 0x0000000000017941 */ /* 0x000fea0003800000 */
.L_x_96:
        /* <DEDUP_REMOVED lines=9> */
.L_x_99:
[----:B------:R-:W-:Y:S05]  /*5880*/  BSYNC B1 ;  /* 0x0000000000017941 */ /* 0x000fea0003800000 */
.L_x_98:
        /* <DEDUP_REMOVED lines=10> */
.L_x_101:
[----:B------:R-:W-:Y:S05]  /*5930*/  BSYNC B1 ;  /* 0x0000000000017941 */ /* 0x000fea0003800000 */
.L_x_100:
        /* <DEDUP_REMOVED lines=10> */
.L_x_103:
[----:B------:R-:W-:Y:S05]  /*59e0*/  BSYNC B1 ;  /* 0x0000000000017941 */ /* 0x000fea0003800000 */
.L_x_102:
[----:B0-2--5:R-:W-:Y:S01]  /*59f0*/  LOP3.LUT R4, R18, 0xffffe000, RZ, 0xc0, !PT ;  /* 0xffffe00012047812 */ /* 0x025fe200078ec0ff */
        /* <DEDUP_REMOVED lines=8> */
.L_x_105:
[----:B------:R-:W-:Y:S05]  /*5a80*/  BSYNC B1 ;  /* 0x0000000000017941 */ /* 0x000fea0003800000 */
.L_x_104:
[----:B-----5:R-:W-:Y:S01]  /*5a90*/  LOP3.LUT R4, R18, 0xffffe000, RZ, 0xc0, !PT ;  /* 0xffffe00012047812 */ /* 0x020fe200078ec0ff */
[----:B------:R-:W-:Y:S01]  /*5aa0*/  @P1 IMAD.MOV.U32 R5, RZ, RZ, R11 ;  /* 0x000000ffff051224 */ /* 0x000fe200078e000b */
[----:B------:R-:W-:Y:S01]  /*5ab0*/  ISETP.GT.AND P0, PT, R0, 0x8, P0 ;  /* 0x000000080000780c */ /* 0x000fe20000704270 */
[----:B------:R-:W-:Y:S02]  /*5ac0*/  BSSY B1, `(.L_x_106) ;  /* 0x0000008000017945 */ /* 0x000fe40003800000 */
[----:B------:R-:W-:Y:S01]  /*5ad0*/  FMUL R3, R4, R65 ;  /* 0x0000004104037220 */ /* 0x000fe20000400000 */
[----:B------:R-:W-:-:S03]  /*5ae0*/  @P1 IMAD.MOV.U32 R4, RZ, RZ, R10 ;  /* 0x000000ffff041224 */ /* 0x000fc600078e000a */
[----:B------:R-:W-:-:S05]  /*5af0*/  FFMA R3, R54, R64, R3 ;  /* 0x0000004036037223 */ /* 0x000fca0000000003 */
[----:B------:R-:W-:-:S05]  /*5b00*/  F2FP.TF32.F32.PACK_B R3, R3 ;  /* 0x00000003ff03723e */ /* 0x000fca00024050ff */
[----:B------:R0:W-:Y:S01]  /*5b10*/  @P1 STG.E desc[UR50][R4.64+0xe0], R3 ;  /* 0x0000e00304001986 */ /* 0x0001e2000c101932 */
[----:B------:R-:W-:Y:S05]  /*5b20*/  @!P0 BRA `(.L_x_107) ;  /* 0x0000000000048947 */ /* 0x000fea0003800000 */
[----:B------:R0:W5:Y:S02]  /*5b30*/  LDG.E.LTC128B R18, desc[UR50][R8.64+0xe4] ;  /* 0x0000e43208127981 */ /* 0x000164000c1e1920 */
.L_x_107:
[----:B------:R-:W-:Y:S05]  /*5b40*/  BSYNC B1 ;  /* 0x0000000000017941 */ /* 0x000fea0003800000 */
.L_x_106:
[----:B------:R-:W-:Y:S05]  /*5b50*/  @!P0 BRA `(.L_x_108) ;  /* 0x0000000800708947 */ /* 0x000fea0003800000 */
[----:B-----5:R-:W-:-:S05]  /*5b60*/  LOP3.LUT R18, R18, 0xffffe000, RZ, 0xc0, !PT ;  /* 0xffffe00012127812 */ /* 0x020fca00078ec0ff */
[----:B------:R-:W-:-:S04]  /*5b70*/  FMUL R18, R18, R65 ;  /* 0x0000004112127220 */ /* 0x000fc80000400000 */
[----:B------:R-:W-:-:S05]  /*5b80*/  FFMA R55, R55, R64, R18 ;  /* 0x0000004037377223 */ /* 0x000fca0000000012 */
[----:B------:R-:W-:-:S05]  /*5b90*/  F2FP.TF32.F32.PACK_B R55, R55 ;  /* 0x00000037ff37723e */ /* 0x000fca00024050ff */
[----:B------:R0:W-:Y:S01]  /*5ba0*/  STG.E desc[UR50][R10.64+0xe4], R55 ;  /* 0x0000e4370a007986 */ /* 0x0001e2000c101932 */
[----:B------:R-:W-:Y:S05]  /*5bb0*/  BRA `(.L_x_108) ;  /* 0x0000000800587947 */ /* 0x000fea0003800000 */
.L_x_47:
[----:B------:R-:W-:Y:S01]  /*5bc0*/  ISETP.GT.AND P4, PT, R3, 0x1, PT ;  /* 0x000000010300780c */ /* 0x000fe20003f84270 */
[----:B------:R-:W-:Y:S01]  /*5bd0*/  ULDC.64 UR4, c[0x0][0x5c0] ;  /* 0x0001700000047ab9 */ /* 0x000fe20000000a00 */
[-C--:B------:R-:W-:Y:S01]  /*5be0*/  FMUL R9, R24, R64.reuse ;  /* 0x0000004018097220 */ /* 0x080fe20000400000 */
[----:B------:R-:W-:Y:S01]  /*5bf0*/  LEA R4, P1, R56, UR4, 0x2 ;  /* 0x0000000438047c11 */ /* 0x000fe2000f8210ff */
[-C--:B------:R-:W-:Y:S01]  /*5c00*/  FMUL R25, R25, R64.reuse ;  /* 0x0000004019197220 */ /* 0x080fe20000400000 */
[----:B------:R-:W-:Y:S01]  /*5c10*/  ISETP.GT.AND P0, PT, R0, RZ, P4 ;  /* 0x000000ff0000720c */ /* 0x000fe20002704270 */
[-C--:B------:R-:W-:Y:S01]  /*5c20*/  FMUL R11, R26, R64.reuse ;  /* 0x000000401a0b7220 */ /* 0x080fe20000400000 */
[----:B------:R-:W-:Y:S01]  /*5c30*/  ISETP.GT.AND P3, PT, R0, 0x8, P3 ;  /* 0x000000080000780c */ /* 0x000fe20001f64270 */
[-C--:B------:R-:W-:Y:S01]  /*5c40*/  FMUL R27, R27, R64.reuse ;  /* 0x000000401b1b7220 */ /* 0x080fe20000400000 */
[----:B------:R-:W-:Y:S01]  /*5c50*/  LEA.HI.X R5, R56, UR5, R7, 0x2, P1 ;  /* 0x0000000538057c11 */ /* 0x000fe200088f1407 */
[-C--:B------:R-:W-:Y:S01]  /*5c60*/  FMUL R29, R29, R64.reuse ;  /* 0x000000401d1d7220 */ /* 0x080fe20000400000 */
[----:B------:R-:W-:Y:S01]  /*5c70*/  F2FP.TF32.F32.PACK_B R9, R9 ;  /* 0x00000009ff09723e */ /* 0x000fe200024050ff */
[-C--:B------:R-:W-:Y:S01]  /*5c80*/  FMUL R31, R31, R64.reuse ;  /* 0x000000401f1f7220 */ /* 0x080fe20000400000 */
[C---:B------:R-:W-:Y:S01]  /*5c90*/  SHF.L.U64.HI R61, R60.reuse, 0x5, R61 ;  /* 0x000000053c3d7819 */ /* 0x040fe2000001023d */
[----:B------:R-:W-:Y:S01]  /*5ca0*/  FMUL R33, R33, R64 ;  /* 0x0000004021217220 */ /* 0x000fe20000400000 */
[----:B------:R-:W-:Y:S01]  /*5cb0*/  LEA R6, P1, R60, R4, 0x5 ;  /* 0x000000043c067211 */ /* 0x000fe200078228ff */
[----:B------:R1:W-:Y:S01]  /*5cc0*/  @P2 STG.E desc[UR50][R4.64], R9 ;  /* 0x0000000904002986 */ /* 0x0003e2000c101932 */
[----:B------:R-:W-:Y:S01]  /*5cd0*/  F2FP.TF32.F32.PACK_B R25, R25 ;  /* 0x00000019ff19723e */ /* 0x000fe200024050ff */
[-C--:B------:R-:W-:Y:S01]  /*5ce0*/  FMUL R13, R34, R64.reuse ;  /* 0x00000040220d7220 */ /* 0x080fe20000400000 */
[----:B------:R-:W-:Y:S01]  /*5cf0*/  F2FP.TF32.F32.PACK_B R11, R11 ;  /* 0x0000000bff0b723e */ /* 0x000fe200024050ff */
[----:B------:R-:W-:Y:S01]  /*5d00*/  IMAD.X R7, R61, 0x1, R5, P1 ;  /* 0x000000013d077824 */ /* 0x000fe200008e0605 */
[C---:B------:R-:W-:Y:S01]  /*5d10*/  ISETP.GT.AND P2, PT, R3.reuse, 0x8, PT ;  /* 0x000000080300780c */ /* 0x040fe20003f44270 */
[----:B------:R-:W-:Y:S01]  /*5d20*/  @P0 STG.E desc[UR50][R4.64+0x4], R25 ;  /* 0x0000041904000986 */ /* 0x000fe2000c101932 */
[----:B------:R-:W-:Y:S01]  /*5d30*/  ISETP.GT.AND P0, PT, R3, 0x9, PT ;  /* 0x000000090300780c */ /* 0x000fe20003f04270 */
[-C--:B------:R-:W-:Y:S01]  /*5d40*/  FMUL R35, R35, R64.reuse ;  /* 0x0000004023237220 */ /* 0x080fe20000400000 */
[C---:B------:R-:W-:Y:S01]  /*5d50*/  ISETP.GT.AND P4, PT, R0.reuse, 0x8, P4 ;  /* 0x000000080000780c */ /* 0x040fe20002784270 */
[----:B------:R2:W-:Y:S01]  /*5d60*/  @P3 STG.E desc[UR50][R6.64], R11 ;  /* 0x0000000b06003986 */ /* 0x0005e2000c101932 */
[----:B------:R-:W-:Y:S01]  /*5d70*/  ISETP.GT.AND P1, PT, R0, RZ, P2 ;  /* 0x000000ff0000720c */ /* 0x000fe20001724270 */
[-C--:B-1----:R-:W-:Y:S01]  /*5d80*/  FMUL R9, R28, R64.reuse ;  /* 0x000000401c097220 */ /* 0x082fe20000400000 */
[C---:B------:R-:W-:Y:S01]  /*5d90*/  ISETP.GT.AND P3, PT, R0.reuse, RZ, P0 ;  /* 0x000000ff0000720c */ /* 0x040fe20000764270 */
[-C--:B------:R-:W-:Y:S01]  /*5da0*/  FMUL R37, R37, R64.reuse ;  /* 0x0000004025257220 */ /* 0x080fe20000400000 */
[----:B------:R-:W-:Y:S01]  /*5db0*/  F2FP.TF32.F32.PACK_B R27, R27 ;  /* 0x0000001bff1b723e */ /* 0x000fe200024050ff */
[-C--:B------:R-:W-:Y:S01]  /*5dc0*/  FMUL R39, R39, R64.reuse ;  /* 0x0000004027277220 */ /* 0x080fe20000400000 */
[----:B------:R-:W-:Y:S01]  /*5dd0*/  F2FP.TF32.F32.PACK_B R9, R9 ;  /* 0x00000009ff09723e */ /* 0x000fe200024050ff */
[-C--:B------:R-:W-:Y:S01]  /*5de0*/  FMUL R41, R41, R64.reuse ;  /* 0x0000004029297220 */ /* 0x080fe20000400000 */
[----:B------:R-:W-:Y:S01]  /*5df0*/  ISETP.GT.AND P2, PT, R0, 0x8, P2 ;  /* 0x000000080000780c */ /* 0x000fe20001744270 */
[-C--:B------:R-:W-:Y:S01]  /*5e00*/  FMUL R43, R43, R64.reuse ;  /* 0x000000402b2b7220 */ /* 0x080fe20000400000 */
[----:B------:R-:W-:Y:S01]  /*5e10*/  F2FP.TF32.F32.PACK_B R29, R29 ;  /* 0x0000001dff1d723e */ /* 0x000fe200024050ff */
[----:B------:R-:W-:Y:S01]  /*5e20*/  @P4 STG.E desc[UR50][R6.64+0x4], R27 ;  /* 0x0000041b06004986 */ /* 0x000fe2000c101932 */
[-C--:B--2---:R-:W-:Y:S01]  /*5e30*/  FMUL R11, R30, R64.reuse ;  /* 0x000000401e0b7220 */ /* 0x084fe20000400000 */
[C---:B------:R-:W-:Y:S01]  /*5e40*/  ISETP.GT.AND P0, PT, R0.reuse, 0x8, P0 ;  /* 0x000000080000780c */ /* 0x040fe20000704270 */
[-C--:B------:R-:W-:Y:S01]  /*5e50*/  FMUL R45, R45, R64.reuse ;  /* 0x000000402d2d7220 */ /* 0x080fe20000400000 */
[----:B------:R1:W-:Y:S01]  /*5e60*/  @P1 STG.E desc[UR50][R4.64+0x20], R9 ;  /* 0x0000200904001986 */ /* 0x0003e2000c101932 */
[----:B------:R-:W-:Y:S01]  /*5e70*/  ISETP.GT.AND P4, PT, R3, 0x11, PT ;  /* 0x000000110300780c */ /* 0x000fe20003f84270 */
[-C--:B------:R-:W-:Y:S01]  /*5e80*/  FMUL R47, R47, R64.reuse ;  /* 0x000000402f2f7220 */ /* 0x080fe20000400000 */
[----:B------:R-:W-:Y:S01]  /*5e90*/  F2FP.TF32.F32.PACK_B R11, R11 ;  /* 0x0000000bff0b723e */ /* 0x000fe200024050ff */
[----:B------:R-:W-:Y:S01]  /*5ea0*/  @P3 STG.E desc[UR50][R4.64+0x24], R29 ;  /* 0x0000241d04003986 */ /* 0x000fe2000c101932 */
[----:B------:R-:W-:Y:S01]  /*5eb0*/  ISETP.GT.AND P3, PT, R3, 0x10, PT ;  /* 0x000000100300780c */ /* 0x000fe20003f64270 */
[-C--:B------:R-:W-:Y:S01]  /*5ec0*/  FMUL R49, R49, R64.reuse ;  /* 0x0000004031317220 */ /* 0x080fe20000400000 */
[----:B------:R-:W-:Y:S01]  /*5ed0*/  F2FP.TF32.F32.PACK_B R31, R31 ;  /* 0x0000001fff1f723e */ /* 0x000fe200024050ff */
[----:B------:R2:W-:Y:S01]  /*5ee0*/  @P2 STG.E desc[UR50][R6.64+0x20], R11 ;  /* 0x0000200b06002986 */ /* 0x0005e2000c101932 */
[C---:B------:R-:W-:Y:S01]  /*5ef0*/  ISETP.GT.AND P1, PT, R0.reuse, RZ, P3 ;  /* 0x000000ff0000720c */ /* 0x040fe20001f24270 */
[-C--:B------:R-:W-:Y:S01]  /*5f00*/  FMUL R51, R51, R64.reuse ;  /* 0x0000004033337220 */ /* 0x080fe20000400000 */
[----:B------:R-:W-:Y:S01]  /*5f10*/  ISETP.GT.AND P2, PT, R0, RZ, P4 ;  /* 0x000000ff0000720c */ /* 0x000fe20002744270 */
[-C--:B-1----:R-:W-:Y:S01]  /*5f20*/  FMUL R9, R32, R64.reuse ;  /* 0x0000004020097220 */ /* 0x082fe20000400000 */
[----:B------:R-:W-:Y:S01]  /*5f30*/  ISETP.GT.AND P3, PT, R0, 0x8, P3 ;  /* 0x000000080000780c */ /* 0x000fe20001f64270 */
[----:B------:R-:W-:Y:S01]  /*5f40*/  @P0 STG.E desc[UR50][R6.64+0x24], R31 ;  /* 0x0000241f06000986 */ /* 0x000fe2000c101932 */
[----:B------:R-:W-:Y:S01]  /*5f50*/  F2FP.TF32.F32.PACK_B R33, R33 ;  /* 0x00000021ff21723e */ /* 0x000fe200024050ff */
[-C--:B------:R-:W-:Y:S01]  /*5f60*/  FMUL R53, R53, R64.reuse ;  /* 0x0000004035357220 */ /* 0x080fe20000400000 */
[----:B------:R-:W-:Y:S01]  /*5f70*/  F2FP.TF32.F32.PACK_B R9, R9 ;  /* 0x00000009ff09723e */ /* 0x000fe200024050ff */
[-C--:B------:R-:W-:Y:S01]  /*5f80*/  FMUL R55, R55, R64.reuse ;  /* 0x0000004037377220 */ /* 0x080fe20000400000 */
[----:B------:R-:W-:Y:S01]  /*5f90*/  F2FP.TF32.F32.PACK_B R13, R13 ;  /* 0x0000000dff0d723e */ /* 0x000fe200024050ff */
[----:B--2---:R-:W-:Y:S01]  /*5fa0*/  FMUL R11, R38, R64 ;  /* 0x00000040260b7220 */ /* 0x004fe20000400000 */
[C---:B------:R-:W-:Y:S01]  /*5fb0*/  ISETP.GT.AND P0, PT, R3.reuse, 0x19, PT ;  /* 0x000000190300780c */ /* 0x040fe20003f04270 */
[----:B------:R1:W-:Y:S01]  /*5fc0*/  @P1 STG.E desc[UR50][R4.64+0x40], R9 ;  /* 0x0000400904001986 */ /* 0x0003e2000c101932 */
[----:B------:R-:W-:-:S02]  /*5fd0*/  ISETP.GT.AND P1, PT, R3, 0x18, PT ;  /* 0x000000180300780c */ /* 0x000fc40003f24270 */
[C---:B------:R-:W-:Y:S01]  /*5fe0*/  ISETP.GT.AND P4, PT, R0.reuse, 0x8, P4 ;  /* 0x000000080000780c */ /* 0x040fe20002784270 */
[----:B------:R-:W-:Y:S01]  /*5ff0*/  @P2 STG.E desc[UR50][R4.64+0x44], R33 ;  /* 0x0000442104002986 */ /* 0x000fe2000c101932 */
[C---:B------:R-:W-:Y:S02]  /*6000*/  ISETP.GT.AND P2, PT, R0.reuse, RZ, P1 ;  /* 0x000000ff0000720c */ /* 0x040fe40000f44270 */
[C---:B------:R-:W-:Y:S01]  /*6010*/  ISETP.GT.AND P1, PT, R0.reuse, 0x8, P1 ;  /* 0x000000080000780c */ /* 0x040fe20000f24270 */
[----:B------:R2:W-:Y:S01]  /*6020*/  @P3 STG.E desc[UR50][R6.64+0x40], R13 ;  /* 0x0000400d06003986 */ /* 0x0005e2000c101932 */
[----:B------:R-:W-:Y:S02]  /*6030*/  ISETP.GT.AND P3, PT, R0, RZ, P0 ;  /* 0x000000ff0000720c */ /* 0x000fe40000764270 */
[----:B------:R-:W-:Y:S01]  /*6040*/  F2FP.TF32.F32.PACK_B R35, R35 ;  /* 0x00000023ff23723e */ /* 0x000fe200024050ff */
[----:B-1----:R-:W-:Y:S01]  /*6050*/  FMUL R9, R36, R64 ;  /* 0x0000004024097220 */ /* 0x002fe20000400000 */
[----:B------:R-:W-:-:S02]  /*6060*/  F2FP.TF32.F32.PACK_B R37, R37 ;  /* 0x00000025ff25723e */ /* 0x000fc400024050ff */
[----:B------:R-:W-:Y:S01]  /*6070*/  F2FP.TF32.F32.PACK_B R11, R11 ;  /* 0x0000000bff0b723e */ /* 0x000fe200024050ff */
[----:B------:R-:W-:Y:S01]  /*6080*/  @P4 STG.E desc[UR50][R6.64+0x44], R35 ;  /* 0x0000442306004986 */ /* 0x000fe2000c101932 */
[----:B------:R-:W-:Y:S02]  /*6090*/  F2FP.TF32.F32.PACK_B R9, R9 ;  /* 0x00000009ff09723e */ /* 0x000fe400024050ff */
[----:B------:R-:W-:Y:S01]  /*60a0*/  F2FP.TF32.F32.PACK_B R39, R39 ;  /* 0x00000027ff27723e */ /* 0x000fe200024050ff */
[----:B--2---:R-:W-:Y:S01]  /*60b0*/  FMUL R13, R42, R64 ;  /* 0x000000402a0d7220 */ /* 0x004fe20000400000 */
[----:B------:R-:W-:Y:S01]  /*60c0*/  F2FP.TF32.F32.PACK_B R41, R41 ;  /* 0x00000029ff29723e */ /* 0x000fe200024050ff */
[----:B------:R1:W-:Y:S01]  /*60d0*/  @P2 STG.E desc[UR50][R4.64+0x60], R9 ;  /* 0x0000600904002986 */ /* 0x0003e2000c101932 */
[----:B------:R-:W-:Y:S02]  /*60e0*/  ISETP.GT.AND P2, PT, R3, 0x20, PT ;  /* 0x000000200300780c */ /* 0x000fe40003f44270 */
[----:B------:R-:W-:Y:S01]  /*60f0*/  F2FP.TF32.F32.PACK_B R13, R13 ;  /* 0x0000000dff0d723e */ /* 0x000fe200024050ff */
[----:B------:R-:W-:Y:S01]  /*6100*/  @P3 STG.E desc[UR50][R4.64+0x64], R37 ;  /* 0x0000642504003986 */ /* 0x000fe2000c101932 */
[----:B------:R-:W-:-:S02]  /*6110*/  ISETP.GT.AND P3, PT, R0, 0x8, P0 ;  /* 0x000000080000780c */ /* 0x000fc40000764270 */
[C---:B------:R-:W-:Y:S01]  /*6120*/  ISETP.GT.AND P0, PT, R3.reuse, 0x21, PT ;  /* 0x000000210300780c */ /* 0x040fe20003f04270 */
[----:B------:R2:W-:Y:S01]  /*6130*/  @P1 STG.E desc[UR50][R6.64+0x60], R11 ;  /* 0x0000600b06001986 */ /* 0x0005e2000c101932 */
[C---:B------:R-:W-:Y:S02]  /*6140*/  ISETP.GT.AND P4, PT, R0.reuse, RZ, P2 ;  /* 0x000000ff0000720c */ /* 0x040fe40001784270 */
[----:B------:R-:W-:Y:S01]  /*6150*/  ISETP.GT.AND P1, PT, R0, RZ, P0 ;  /* 0x000000ff0000720c */ /* 0x000fe20000724270 */
[-C--:B-1----:R-:W-:Y:S01]  /*6160*/  FMUL R9, R40, R64.reuse ;  /* 0x0000004028097220 */ /* 0x082fe20000400000 */
[C---:B------:R-:W-:Y:S02]  /*6170*/  ISETP.GT.AND P2, PT, R0.reuse, 0x8, P2 ;  /* 0x000000080000780c */ /* 0x040fe40001744270 */
[----:B------:R-:W-:Y:S02]  /*6180*/  F2FP.TF32.F32.PACK_B R43, R43 ;  /* 0x0000002bff2b723e */ /* 0x000fe400024050ff */
[----:B------:R-:W-:Y:S01]  /*6190*/  F2FP.TF32.F32.PACK_B R9, R9 ;  /* 0x00000009ff09723e */ /* 0x000fe200024050ff */
[----:B------:R-:W-:Y:S01]  /*61a0*/  @P3 STG.E desc[UR50][R6.64+0x64], R39 ;  /* 0x0000642706003986 */ /* 0x000fe2000c101932 */
[----:B------:R-:W-:Y:S01]  /*61b0*/  ISETP.GT.AND P3, PT, R0, 0x8, P0 ;  /* 0x000000080000780c */ /* 0x000fe20000764270 */
[----:B--2---:R-:W-:Y:S01]  /*61c0*/  FMUL R11, R46, R64 ;  /* 0x000000402e0b7220 */ /* 0x004fe20000400000 */
[----:B------:R-:W-:Y:S01]  /*61d0*/  ISETP.GT.AND P0, PT, R3, 0x29, PT ;  /* 0x000000290300780c */ /* 0x000fe20003f04270 */
[----:B------:R1:W-:Y:S01]  /*61e0*/  @P4 STG.E desc[UR50][R4.64+0x80], R9 ;  /* 0x0000800904004986 */ /* 0x0003e2000c101932 */
[----:B------:R-:W-:-:S02]  /*61f0*/  F2FP.TF32.F32.PACK_B R45, R45 ;  /* 0x0000002dff2d723e */ /* 0x000fc400024050ff */
[----:B------:R-:W-:Y:S01]  /*6200*/  F2FP.TF32.F32.PACK_B R11, R11 ;  /* 0x0000000bff0b723e */ /* 0x000fe200024050ff */
[----:B------:R-:W-:Y:S01]  /*6210*/  @P1 STG.E desc[UR50][R4.64+0x84], R41 ;  /* 0x0000842904001986 */ /* 0x000fe2000c101932 */
[----:B------:R-:W-:Y:S02]  /*6220*/  ISETP.GT.AND P1, PT, R3, 0x28, PT ;  /* 0x000000280300780c */ /* 0x000fe40003f24270 */
[----:B------:R-:W-:Y:S01]  /*6230*/  F2FP.TF32.F32.PACK_B R47, R47 ;  /* 0x0000002fff2f723e */ /* 0x000fe200024050ff */
[----:B------:R2:W-:Y:S01]  /*6240*/  @P2 STG.E desc[UR50][R6.64+0x80], R13 ;  /* 0x0000800d06002986 */ /* 0x0005e2000c101932 */
[C---:B------:R-:W-:Y:S02]  /*6250*/  ISETP.GT.AND P4, PT, R0.reuse, RZ, P1 ;  /* 0x000000ff0000720c */ /* 0x040fe40000f84270 */
[----:B------:R-:W-:Y:S01]  /*6260*/  ISETP.GT.AND P2, PT, R0, RZ, P0 ;  /* 0x000000ff0000720c */ /* 0x000fe20000744270 */
[----:B-1----:R-:W-:Y:S01]  /*6270*/  FMUL R9, R44, R64 ;  /* 0x000000402c097220 */ /* 0x002fe20000400000 */
[C---:B------:R-:W-:Y:S01]  /*6280*/  ISETP.GT.AND P1, PT, R0.reuse, 0x8, P1 ;  /* 0x000000080000780c */ /* 0x040fe20000f24270 */
[----:B------:R-:W-:Y:S01]  /*6290*/  @P3 STG.E desc[UR50][R6.64+0x84], R43 ;  /* 0x0000842b06003986 */ /* 0x000fe2000c101932 */
[----:B------:R-:W-:-:S02]  /*62a0*/  ISETP.GT.AND P0, PT, R0, 0x8, P0 ;  /* 0x000000080000780c */ /* 0x000fc40000704270 */
[----:B------:R-:W-:Y:S02]  /*62b0*/  F2FP.TF32.F32.PACK_B R9, R9 ;  /* 0x00000009ff09723e */ /* 0x000fe400024050ff */
[C---:B------:R-:W-:Y:S01]  /*62c0*/  ISETP.GT.AND P3, PT, R3.reuse, 0x31, PT ;  /* 0x000000310300780c */ /* 0x040fe20003f64270 */
[----:B--2---:R-:W-:Y:S01]  /*62d0*/  FMUL R13, R48, R64 ;  /* 0x00000040300d7220 */ /* 0x004fe20000400000 */
[----:B------:R-:W-:Y:S01]  /*62e0*/  F2FP.TF32.F32.PACK_B R49, R49 ;  /* 0x00000031ff31723e */ /* 0x000fe200024050ff */
[----:B------:R1:W-:Y:S01]  /*62f0*/  @P4 STG.E desc[UR50][R4.64+0xa0], R9 ;  /* 0x0000a00904004986 */ /* 0x0003e2000c101932 */
[----:B------:R-:W-:Y:S02]  /*6300*/  F2FP.TF32.F32.PACK_B R51, R51 ;  /* 0x00000033ff33723e */ /* 0x000fe400024050ff */
[----:B------:R-:W-:Y:S01]  /*6310*/  F2FP.TF32.F32.PACK_B R13, R13 ;  /* 0x0000000dff0d723e */ /* 0x000fe200024050ff */
[----:B------:R-:W-:Y:S01]  /*6320*/  @P2 STG.E desc[UR50][R4.64+0xa4], R45 ;  /* 0x0000a42d04002986 */ /* 0x000fe2000c101932 */
[----:B------:R-:W-:-:S02]  /*6330*/  ISETP.GT.AND P2, PT, R3, 0x30, PT ;  /* 0x000000300300780c */ /* 0x000fc40003f44270 */
[----:B------:R-:W-:Y:S01]  /*6340*/  F2FP.TF32.F32.PACK_B R53, R53 ;  /* 0x00000035ff35723e */ /* 0x000fe200024050ff */
[----:B------:R2:W-:Y:S01]  /*6350*/  @P1 STG.E desc[UR50][R6.64+0xa0], R11 ;  /* 0x0000a00b06001986 */ /* 0x0005e2000c101932 */
[C---:B------:R-:W-:Y:S02]  /*6360*/  ISETP.GT.AND P4, PT, R0.reuse, RZ, P2 ;  /* 0x000000ff0000720c */ /* 0x040fe40001784270 */
[----:B------:R-:W-:Y:S01]  /*6370*/  ISETP.GT.AND P1, PT, R0, RZ, P3 ;  /* 0x000000ff0000720c */ /* 0x000fe20001f24270 */
[----:B-1----:R-:W-:Y:S01]  /*6380*/  FMUL R9, R50, R64 ;  /* 0x0000004032097220 */ /* 0x002fe20000400000 */
[----:B------:R-:W-:Y:S01]  /*6390*/  ISETP.GT.AND P2, PT, R0, 0x8, P2 ;  /* 0x000000080000780c */ /* 0x000fe20001744270 */
[----:B------:R-:W-:Y:S01]  /*63a0*/  @P0 STG.E desc[UR50][R6.64+0xa4], R47 ;  /* 0x0000a42f06000986 */ /* 0x000fe2000c101932 */
[----:B------:R-:W-:Y:S02]  /*63b0*/  ISETP.GT.AND P0, PT, R3, 0x38, PT ;  /* 0x000000380300780c */ /* 0x000fe40003f04270 */
[----:B------:R-:W-:-:S02]  /*63c0*/  F2FP.TF32.F32.PACK_B R9, R9 ;  /* 0x00000009ff09723e */ /* 0x000fc400024050ff */
[----:B------:R-:W-:Y:S01]  /*63d0*/  ISETP.GT.AND P3, PT, R0, 0x8, P3 ;  /* 0x000000080000780c */ /* 0x000fe20001f64270 */
[-C--:B--2---:R-:W-:Y:S01]  /*63e0*/  FMUL R11, R54, R64.reuse ;  /* 0x00000040360b7220 */ /* 0x084fe20000400000 */
[----:B------:R-:W-:Y:S01]  /*63f0*/  F2FP.TF32.F32.PACK_B R55, R55 ;  /* 0x00000037ff37723e */ /* 0x000fe200024050ff */
[----:B------:R-:W-:Y:S01]  /*6400*/  @P4 STG.E desc[UR50][R4.64+0xc0], R13 ;  /* 0x0000c00d04004986 */ /* 0x000fe2000c101932 */
[----:B------:R-:W-:Y:S01]  /*6410*/  ISETP.GT.AND P4, PT, R3, 0x39, PT ;  /* 0x000000390300780c */ /* 0x000fe20003f84270 */
[----:B------:R-:W-:Y:S01]  /*6420*/  FMUL R3, R52, R64 ;  /* 0x0000004034037220 */ /* 0x000fe20000400000 */
[----:B------:R-:W-:Y:S01]  /*6430*/  F2FP.TF32.F32.PACK_B R11, R11 ;  /* 0x0000000bff0b723e */ /* 0x000fe200024050ff */
[----:B------:R-:W-:Y:S01]  /*6440*/  @P1 STG.E desc[UR50][R4.64+0xc4], R49 ;  /* 0x0000c43104001986 */ /* 0x000fe2000c101932 */
[C---:B------:R-:W-:Y:S02]  /*6450*/  ISETP.GT.AND P1, PT, R0.reuse, RZ, P0 ;  /* 0x000000ff0000720c */ /* 0x040fe40000724270 */
[C---:B------:R-:W-:Y:S01]  /*6460*/  ISETP.GT.AND P0, PT, R0.reuse, 0x8, P0 ;  /* 0x000000080000780c */ /* 0x040fe20000704270 */
[----:B------:R-:W-:Y:S01]  /*6470*/  @P2 STG.E desc[UR50][R6.64+0xc0], R9 ;  /* 0x0000c00906002986 */ /* 0x000fe2000c101932 */
[----:B------:R-:W-:-:S02]  /*6480*/  ISETP.GT.AND P2, PT, R0, RZ, P4 ;  /* 0x000000ff0000720c */ /* 0x000fc40002744270 */
[----:B------:R-:W-:Y:S01]  /*6490*/  ISETP.GT.AND P4, PT, R0, 0x8, P4 ;  /* 0x000000080000780c */ /* 0x000fe20002784270 */
[----:B------:R-:W-:Y:S01]  /*64a0*/  @P3 STG.E desc[UR50][R6.64+0xc4], R51 ;  /* 0x0000c43306003986 */ /* 0x000fe2000c101932 */
[----:B------:R-:W-:-:S05]  /*64b0*/  F2FP.TF32.F32.PACK_B R3, R3 ;  /* 0x00000003ff03723e */ /* 0x000fca00024050ff */
[----:B------:R-:W-:Y:S04]  /*64c0*/  @P1 STG.E desc[UR50][R4.64+0xe0], R3 ;  /* 0x0000e00304001986 */ /* 0x000fe8000c101932 */
[----:B------:R1:W-:Y:S02]  /*64d0*/  @P2 STG.E desc[UR50][R4.64+0xe4], R53 ;  /* 0x0000e43504002986 */ /* 0x0003e4000c101932 */
[----:B-1----:R-:W-:Y:S02]  /*64e0*/  @P0 IMAD.MOV.U32 R4, RZ, RZ, R6 ;  /* 0x000000ffff040224 */ /* 0x002fe400078e0006 */
[----:B------:R-:W-:-:S05]  /*64f0*/  @P0 IMAD.MOV.U32 R5, RZ, RZ, R7 ;  /* 0x000000ffff050224 */ /* 0x000fca00078e0007 */
[----:B------:R1:W-:Y:S04]  /*6500*/  @P0 STG.E desc[UR50][R4.64+0xe0], R11 ;  /* 0x0000e00b04000986 */ /* 0x0003e8000c101932 */
[----:B------:R1:W-:Y:S02]  /*6510*/  @P4 STG.E desc[UR50][R6.64+0xe4], R55 ;  /* 0x0000e43706004986 */ /* 0x0003e4000c101932 */
.L_x_108:
[----:B------:R-:W-:Y:S05]  /*6520*/  BSYNC B0 ;  /* 0x0000000000007941 */ /* 0x000fea0003800000 */
.L_x_46:
[----:B0-----:R-:W-:Y:S01]  /*6530*/  IMAD.U32 R3, RZ, RZ, UR36 ;  /* 0x00000024ff037e24 */ /* 0x001fe2000f8e00ff */
[----:B------:R-:W-:Y:S01]  /*6540*/  ULDC.64 UR4, c[0x0][0x650] ;  /* 0x0001940000047ab9 */ /* 0x000fe20000000a00 */
[----:B------:R-:W-:Y:S01]  /*6550*/  IMAD.U32 R0, RZ, RZ, UR36 ;  /* 0x00000024ff007e24 */ /* 0x000fe2000f8e00ff */
[----:B------:R0:W-:Y:S01]  /*6560*/  SYNCS.ARRIVE.TRANS64.A1T0 RZ, [R74+UR48], RZ ;  /* 0x000000ff4aff79a7 */ /* 0x0001e20008100030 */
[----:B------:R-:W-:Y:S01]  /*6570*/  IMAD.MOV.U32 R22, RZ, RZ, -0x1 ;  /* 0xffffffffff167424 */ /* 0x000fe200078e00ff */
[----:B------:R-:W-:Y:S01]  /*6580*/  LEA R16, P0, R3, R16, 0x1 ;  /* 0x0000001003107211 */ /* 0x000fe200078008ff */
[----:B------:R-:W-:Y:S02]  /*6590*/  IMAD.U32 R3, RZ, RZ, UR42 ;  /* 0x0000002aff037e24 */ /* 0x000fe4000f8e00ff */
[----:B-----5:R-:W-:Y:S02]  /*65a0*/  IMAD.MOV.U32 R18, RZ, RZ, -0x1 ;  /* 0xffffffffff127424 */ /* 0x020fe400078e00ff */
[----:B---3--:R-:W-:Y:S01]  /*65b0*/  IMAD.MOV.U32 R19, RZ, RZ, -0x1 ;  /* 0xffffffffff137424 */ /* 0x008fe200078e00ff */
[----:B------:R-:W-:-:S02]  /*65c0*/  LEA.HI.X R17, R0, R17, R3, 0x1, P0 ;  /* 0x0000001100117211 */ /* 0x000fc400000f0c03 */
[----:B------:R-:W-:Y:S02]  /*65d0*/  ISETP.GE.U32.AND P0, PT, R16, UR4, PT ;  /* 0x0000000410007c0c */ /* 0x000fe4000bf06070 */
[----:B------:R-:W-:Y:S02]  /*65e0*/  PRMT R0, RZ, 0x7610, R0 ;  /* 0x00007610ff007816 */ /* 0x000fe40000000000 */
[----:B------:R-:W-:-:S13]  /*65f0*/  ISETP.GE.U32.AND.EX P0, PT, R17, UR5, PT, P0 ;  /* 0x0000000511007c0c */ /* 0x000fda000bf06100 */
[----:B0-----:R-:W-:Y:S05]  /*6600*/  @P0 BRA `(.L_x_109) ;  /* 0x0000000400640947 */ /* 0x001fea0003800000 */
[----:B------:R-:W0:Y:S01]  /*6610*/  S2R R12, SR_CTAID.X ;  /* 0x00000000000c7919 */ /* 0x000e220000002500 */
[----:B-1----:R-:W1:Y:S01]  /*6620*/  LDC.64 R10, c[0x0][0x628] ;  /* 0x00018a00ff0a7b82 */ /* 0x002e620000000a00 */
[----:B------:R-:W-:Y:S01]  /*6630*/  ULDC UR4, c[0x0][0x150] ;  /* 0x0000540000047ab9 */ /* 0x000fe20000000800 */
[----:B--2-4-:R-:W-:Y:S01]  /*6640*/  IMAD.MOV.U32 R8, RZ, RZ, R16 ;  /* 0x000000ffff087224 */ /* 0x014fe200078e0010 */
[----:B------:R-:W2:Y:S01]  /*6650*/  S2R R20, SR_CTAID.Y ;  /* 0x0000000000147919 */ /* 0x000ea20000002600 */
[----:B------:R-:W-:-:S04]  /*6660*/  IMAD.MOV.U32 R9, RZ, RZ, R17 ;  /* 0x000000ffff097224 */ /* 0x000fc800078e0011 */
[----:B------:R-:W3:Y:S08]  /*6670*/  LDC R21, c[0x0][0x144] ;  /* 0x00005100ff157b82 */ /* 0x000ef00000000800 */
[----:B------:R-:W4:Y:S08]  /*6680*/  LDC R0, c[0x0][0x630] ;  /* 0x00018c00ff007b82 */ /* 0x000f300000000800 */
[----:B------:R-:W2:Y:S01]  /*6690*/  LDC.64 R14, c[0x0][0x620] ;  /* 0x00018800ff0e7b82 */ /* 0x000ea20000000a00 */
[----:B-1----:R-:W-:-:S04]  /*66a0*/  ISETP.NE.U32.AND P0, PT, R10, RZ, PT ;  /* 0x000000ff0a00720c */ /* 0x002fc80003f05070 */
[----:B------:R-:W-:Y:S02]  /*66b0*/  ISETP.NE.AND.EX P0, PT, R11, RZ, PT, P0 ;  /* 0x000000ff0b00720c */ /* 0x000fe40003f05300 */
[----:B0-----:R-:W-:-:S05]  /*66c0*/  I2FP.F32.U32 R3, R12 ;  /* 0x0000000c00037245 */ /* 0x001fca0000201000 */
[----:B------:R-:W-:-:S04]  /*66d0*/  FMUL R3, R3, UR4 ;  /* 0x0000000403037c20 */ /* 0x000fc80008400000 */
[----:B------:R0:W1:Y:S02]  /*66e0*/  F2I.U32.TRUNC.NTZ R18, R3 ;  /* 0x0000000300127305 */ /* 0x000064000020f000 */
[----:B---34-:R-:W-:Y:S05]  /*66f0*/  @!P0 BRA `(.L_x_110) ;  /* 0x0000000000288947 */ /* 0x018fea0003800000 */
[----:B0-----:R-:W0:Y:S02]  /*6700*/  LDC R3, c[0x0][0x634] ;  /* 0x00018d00ff037b82 */ /* 0x001e240000000800 */
        /* <DEDUP_REMOVED lines=9> */
.L_x_110:
[----:B------:R-:W3:Y:S01]  /*67a0*/  LDC.64 R24, c[0x0][0x640] ;  /* 0x00019000ff187b82 */ /* 0x000ee20000000a00 */
[-CC-:B------:R-:W-:Y:S01]  /*67b0*/  SHF.R.U64 R19, R8, R0.reuse, R9.reuse ;  /* 0x0000000008137219 */ /* 0x180fe20000001209 */
[----:B-1----:R-:W-:Y:S01]  /*67c0*/  IMAD.MOV R18, RZ, RZ, -R18 ;  /* 0x000000ffff127224 */ /* 0x002fe200078e0a12 */
[----:B------:R-:W-:Y:S01]  /*67d0*/  SHF.R.U32.HI R0, RZ, R0, R9 ;  /* 0x00000000ff007219 */ /* 0x000fe20000011609 */
[----:B------:R-:W-:Y:S01]  /*67e0*/  ULDC UR4, c[0x0][0x154] ;  /* 0x0000550000047ab9 */ /* 0x000fe20000000800 */
[----:B0-----:R-:W-:Y:S01]  /*67f0*/  IADD3 R3, P0, RZ, -R19, RZ ;  /* 0x80000013ff037210 */ /* 0x001fe20007f1e0ff */
[----:B------:R-:W-:Y:S02]  /*6800*/  IMAD R21, R21, R18, R12 ;  /* 0x0000001215157224 */ /* 0x000fe400078e020c */
[----:B------:R-:W0:Y:S01]  /*6810*/  LDC R6, c[0x0][0x618] ;  /* 0x00018600ff067b82 */ /* 0x000e220000000800 */
[----:B------:R-:W-:Y:S02]  /*6820*/  IMAD.MOV.U32 R7, RZ, RZ, 0x1 ;  /* 0x00000001ff077424 */ /* 0x000fe400078e00ff */
[----:B------:R-:W-:-:S04]  /*6830*/  IMAD.X R5, RZ, RZ, ~R0, P0 ;  /* 0x000000ffff057224 */ /* 0x000fc800000e0e00 */
[-C--:B--2---:R-:W-:Y:S01]  /*6840*/  IMAD R0, R5, R14.reuse, RZ ;  /* 0x0000000e05007224 */ /* 0x084fe200078e02ff */
[----:B------:R-:W1:Y:S01]  /*6850*/  LDC R8, c[0x0][0x608] ;  /* 0x00018200ff087b82 */ /* 0x000e620000000800 */
[----:B------:R-:W-:-:S04]  /*6860*/  IMAD.WIDE.U32 R4, R3, R14, R16 ;  /* 0x0000000e03047225 */ /* 0x000fc800078e0010 */
[----:B------:R-:W-:Y:S01]  /*6870*/  IMAD R3, R3, R15, R0 ;  /* 0x0000000f03037224 */ /* 0x000fe200078e0200 */
[----:B------:R-:W-:Y:S02]  /*6880*/  I2FP.F32.U32 R0, R20 ;  /* 0x0000001400007245 */ /* 0x000fe40000201000 */
[----:B------:R-:W2:Y:S01]  /*6890*/  LDC R22, c[0x0][0x658] ;  /* 0x00019600ff167b82 */ /* 0x000ea20000000800 */
[----:B------:R-:W-:Y:S01]  /*68a0*/  IMAD.IADD R3, R5, 0x1, R3 ;  /* 0x0000000105037824 */ /* 0x000fe200078e0203 */
[----:B---3--:R-:W-:Y:S01]  /*68b0*/  ISETP.NE.U32.AND P0, PT, R24, RZ, PT ;  /* 0x000000ff1800720c */ /* 0x008fe20003f05070 */
[----:B------:R-:W-:Y:S01]  /*68c0*/  FMUL R0, R0, UR4 ;  /* 0x0000000400007c20 */ /* 0x000fe20008400000 */
[----:B------:R-:W-:Y:S02]  /*68d0*/  IMAD.MOV.U32 R5, RZ, RZ, -0x1 ;  /* 0xffffffffff057424 */ /* 0x000fe400078e00ff */
[----:B------:R-:W-:Y:S01]  /*68e0*/  ISETP.NE.AND.EX P0, PT, R25, RZ, PT, P0 ;  /* 0x000000ff1900720c */ /* 0x000fe20003f05300 */
[----:B------:R3:W4:Y:S01]  /*68f0*/  F2I.U32.TRUNC.NTZ R13, R0 ;  /* 0x00000000000d7305 */ /* 0x000722000020f000 */
[----:B------:R-:W3:Y:S01]  /*6900*/  LDC R15, c[0x0][0x148] ;  /* 0x00005200ff0f7b82 */ /* 0x000ee20000000800 */
[----:B0-----:R-:W-:-:S02]  /*6910*/  SHF.R.U64 R12, R4, R6, R3 ;  /* 0x00000006040c7219 */ /* 0x001fc40000001203 */
[----:B------:R-:W-:-:S05]  /*6920*/  SHF.R.U32.HI R3, RZ, R6, R3 ;  /* 0x00000006ff037219 */ /* 0x000fca0000011603 */
[----:B------:R-:W0:Y:S01]  /*6930*/  LDC R18, c[0x0][0x600] ;  /* 0x00018000ff127b82 */ /* 0x000e220000000800 */
[-CC-:B-1----:R-:W-:Y:S02]  /*6940*/  SHF.R.U64 R10, R12, R8.reuse, R3.reuse ;  /* 0x000000080c0a7219 */ /* 0x182fe40000001203 */
[----:B------:R-:W-:-:S05]  /*6950*/  SHF.R.U32.HI R3, RZ, R8, R3 ;  /* 0x00000008ff037219 */ /* 0x000fca0000011603 */
[----:B------:R-:W1:Y:S01]  /*6960*/  LDC R26, c[0x0][0x648] ;  /* 0x00019200ff1a7b82 */ /* 0x000e620000000800 */
[-C--:B--2---:R-:W-:Y:S02]  /*6970*/  SHF.L.U32 R4, R5, R22.reuse, RZ ;  /* 0x0000001605047219 */ /* 0x084fe400000006ff */
[-CC-:B------:R-:W-:Y:S02]  /*6980*/  SHF.R.U64 R14, R10, R22.reuse, R3.reuse ;  /* 0x000000160a0e7219 */ /* 0x180fe40000001203 */
[----:B------:R-:W-:Y:S02]  /*6990*/  SHF.R.U32.HI R5, RZ, R22, R3 ;  /* 0x00000016ff057219 */ /* 0x000fe40000011603 */
[----:B------:R-:W-:Y:S01]  /*69a0*/  LOP3.LUT R23, RZ, R4, RZ, 0x33, !PT ;  /* 0x00000004ff177212 */ /* 0x000fe200078e33ff */
[----:B------:R-:W2:Y:S01]  /*69b0*/  LDC R27, c[0x0][0x638] ;  /* 0x00018e00ff1b7b82 */ /* 0x000ea20000000800 */
[----:B------:R-:W-:Y:S01]  /*69c0*/  SHF.L.U32 R22, R7, R22, RZ ;  /* 0x0000001607167219 */ /* 0x000fe200000006ff */
[----:B------:R-:W-:-:S06]  /*69d0*/  IMAD.MOV.U32 R4, RZ, RZ, R14 ;  /* 0x000000ffff047224 */ /* 0x000fcc00078e000e */
[----:B------:R-:W0:Y:S01]  /*69e0*/  LDC R28, c[0x0][0x610] ;  /* 0x00018400ff1c7b82 */ /* 0x000e220000000800 */
[----:B----4-:R-:W-:Y:S05]  /*69f0*/  @!P0 BRA `(.L_x_111) ;  /* 0x0000000000288947 */ /* 0x010fea0003800000 */
[----:B------:R-:W4:Y:S02]  /*6a00*/  LDC R3, c[0x0][0x64c] ;  /* 0x00019300ff037b82 */ /* 0x000f240000000800 */
[----:B----4-:R-:W-:-:S05]  /*6a10*/  IADD3 R3, P0, R14, R3, RZ ;  /* 0x000000030e037210 */ /* 0x010fca0007f1e0ff */
        /* <DEDUP_REMOVED lines=8> */
.L_x_111:
[----:B------:R-:W-:Y:S01]  /*6aa0*/  ISETP.NE.AND P0, PT, R2, 0x1, PT ;  /* 0x000000010200780c */ /* 0x000fe20003f05270 */
[----:B0-----:R-:W-:Y:S01]  /*6ab0*/  VIADD R7, R18, 0xffffffff ;  /* 0xffffffff12077836 */ /* 0x001fe20000000000 */
[----:B-1-3--:R-:W-:Y:S01]  /*6ac0*/  SHF.R.U64 R0, R4, R26, R5 ;  /* 0x0000001a04007219 */ /* 0x00afe20000001205 */
[----:B------:R-:W-:Y:S01]  /*6ad0*/  IMAD.MOV R13, RZ, RZ, -R13 ;  /* 0x000000ffff0d7224 */ /* 0x000fe200078e0a0d */
[----:B------:R-:W-:Y:S01]  /*6ae0*/  LOP3.LUT R5, R10, R23, RZ, 0xc0, !PT ;  /* 0x000000170a057212 */ /* 0x000fe200078ec0ff */
[----:B------:R-:W-:Y:S02]  /*6af0*/  IMAD.MOV.U32 R4, RZ, RZ, 0x1 ;  /* 0x00000001ff047424 */ /* 0x000fe400078e00ff */
[----:B------:R-:W-:Y:S02]  /*6b00*/  IMAD.MOV R3, RZ, RZ, -R0 ;  /* 0x000000ffff037224 */ /* 0x000fe400078e0a00 */
[----:B------:R-:W-:Y:S01]  /*6b10*/  IMAD R22, R22, R0, R5 ;  /* 0x0000000016167224 */ /* 0x000fe200078e0205 */
[----:B------:R-:W-:Y:S01]  /*6b20*/  LOP3.LUT R5, R12, R7, RZ, 0xc0, !PT ;  /* 0x000000070c057212 */ /* 0x000fe200078ec0ff */
[----:B--2---:R-:W-:-:S02]  /*6b30*/  IMAD R0, R3, R27, R14 ;  /* 0x0000001b03007224 */ /* 0x004fc400078e020e */
[----:B------:R-:W-:Y:S02]  /*6b40*/  @P0 IMAD R21, R15, R13, R20 ;  /* 0x0000000d0f150224 */ /* 0x000fe400078e0214 */
[----:B------:R-:W-:Y:S01]  /*6b50*/  IMAD R3, R0, R18, R5 ;  /* 0x0000001200037224 */ /* 0x000fe200078e0205 */
[----:B------:R-:W-:Y:S01]  /*6b60*/  PRMT R0, R4, 0x7610, R0 ;  /* 0x0000761004007816 */ /* 0x000fe20000000000 */
[----:B------:R-:W-:-:S05]  /*6b70*/  IMAD R22, R22, R28, R21 ;  /* 0x0000001c16167224 */ /* 0x000fca00078e0215 */
[----:B------:R-:W-:Y:S02]  /*6b80*/  SEL R18, R3, R22, !P0 ;  /* 0x0000001603127207 */ /* 0x000fe40004000000 */
[----:B------:R-:W-:-:S07]  /*6b90*/  SEL R22, R22, R3, !P0 ;  /* 0x0000000316167207 */ /* 0x000fce0004000000 */
.L_x_109:
[----:B------:R-:W-:Y:S02]  /*6ba0*/  LOP3.LUT P0, RZ, R0, 0xff, RZ, 0xc0, !PT ;  /* 0x000000ff00ff7812 */ /* 0x000fe4000780c0ff */
[----:B------:R-:W-:-:S11]  /*6bb0*/  LOP3.LUT R82, R82, 0x1, RZ, 0x3c, !PT ;  /* 0x0000000152527812 */ /* 0x000fd600078e3cff */
[----:B------:R-:W-:Y:S05]  /*6bc0*/  @P0 BRA `(.L_x_112) ;  /* 0xffffffa800f80947 */ /* 0x000fea000383ffff */
[----:B------:R-:W-:Y:S05]  /*6bd0*/  EXIT ;  /* 0x000000000000794d */ /* 0x000fea0003800000 */
.L_x_14:
[----:B------:R-:W-:-:S08]  /*6be0*/  ISETP.NE.AND P0, PT, RZ, UR4, PT ;  /* 0x00000004ff007c0c */ /* 0x000fd0000bf05270 */
[----:B------:R-:W0:-:S00]  /*6bf0*/  USETMAXREG.DEALLOC.CTAPOOL 0x28 ;  /* 0x00000028000079c8 */ /* 0x000e0000080e0500 */
[----:B------:R-:W-:Y:S05]  /*6c00*/  @P0 EXIT ;  /* 0x000000000000094d */ /* 0x000fea0003800000 */
[----:B0-----:R-:W-:Y:S01]  /*6c10*/  LOP3.LUT P0, RZ, R3, 0xff, RZ, 0xc0, !PT ;  /* 0x000000ff03ff7812 */ /* 0x001fe2000780c0ff */
[----:B------:R-:W-:Y:S02]  /*6c20*/  IMAD.MOV.U32 R24, RZ, RZ, 0x1 ;  /* 0x00000001ff187424 */ /* 0x000fe400078e00ff */
[----:B------:R-:W-:-:S10]  /*6c30*/  IMAD.MOV.U32 R25, RZ, RZ, RZ ;  /* 0x000000ffff197224 */ /* 0x000fd400078e00ff */
[----:B------:R-:W-:Y:S05]  /*6c40*/  @!P0 BRA `(.L_x_113) ;  /* 0x0000001400088947 */ /* 0x000fea0003800000 */
[C---:B------:R-:W-:Y:S01]  /*6c50*/  ISETP.NE.AND P1, PT, R23.reuse, RZ, PT ;  /* 0x000000ff1700720c */ /* 0x040fe20003f25270 */
[----:B------:R-:W-:Y:S01]  /*6c60*/  ULDC UR44, c[0x0][0x658] ;  /* 0x00019600002c7ab9 */ /* 0x000fe20000000800 */
[----:B------:R-:W-:Y:S01]  /*6c70*/  LOP3.LUT P0, RZ, R0, 0x1f, RZ, 0xc0, !PT ;  /* 0x0000001f00ff7812 */ /* 0x000fe2000780c0ff */
[----:B------:R-:W-:Y:S01]  /*6c80*/  UMOV UR4, 0xffffffff ;  /* 0xffffffff00047882 */ /* 0x000fe20000000000 */
[----:B------:R-:W-:Y:S01]  /*6c90*/  LOP3.LUT R26, R26, 0xfffffffe, RZ, 0xc0, !PT ;  /* 0xfffffffe1a1a7812 */ /* 0x000fe200078ec0ff */
[----:B------:R-:W-:Y:S01]  /*6ca0*/  BSSY B7, `(.L_x_113) ;  /* 0x000013c000077945 */ /* 0x000fe20003800000 */
[----:B------:R-:W-:Y:S01]  /*6cb0*/  ISETP.NE.OR P0, PT, R23, RZ, !P0 ;  /* 0x000000ff1700720c */ /* 0x000fe20004705670 */
[----:B------:R-:W-:Y:S01]  /*6cc0*/  USHF.L.U32 UR4, UR4, UR44, URZ ;  /* 0x0000002c04047299 */ /* 0x000fe2000800063f */
[----:B------:R-:W-:Y:S01]  /*6cd0*/  IMAD.MOV.U32 R27, RZ, RZ, 0x1 ;  /* 0x00000001ff1b7424 */ /* 0x000fe200078e00ff */
[----:B------:R-:W-:Y:S01]  /*6ce0*/  ULDC UR43, c[0x0][0x600] ;  /* 0x00018000002b7ab9 */ /* 0x000fe20000000800 */
[----:B------:R-:W-:Y:S01]  /*6cf0*/  IMAD.MOV.U32 R24, RZ, RZ, 0x1 ;  /* 0x00000001ff187424 */ /* 0x000fe200078e00ff */
[----:B------:R-:W-:Y:S01]  /*6d00*/  UMOV UR5, 0x1 ;  /* 0x0000000100057882 */ /* 0x000fe20000000000 */
[----:B------:R-:W-:Y:S01]  /*6d10*/  IMAD.MOV.U32 R25, RZ, RZ, RZ ;  /* 0x000000ffff197224 */ /* 0x000fe200078e00ff */
[----:B------:R-:W-:Y:S01]  /*6d20*/  @P1 LOP3.LUT R26, R26, 0x1, RZ, 0xfc, !PT ;  /* 0x000000011a1a1812 */ /* 0x000fe200078efcff */
[----:B------:R-:W-:-:S02]  /*6d30*/  UIADD3 UR46, UR41, 0x1, URZ ;  /* 0x00000001292e7890 */ /* 0x000fc4000fffe03f */
[----:B------:R-:W-:Y:S01]  /*6d40*/  ULOP3.LUT UR47, UR40, 0x2, URZ, 0xfc, !UPT ;  /* 0x00000002282f7892 */ /* 0x000fe2000f8efc3f */
[----:B------:R-:W-:Y:S01]  /*6d50*/  LOP3.LUT R26, R26, 0xfffffffb, RZ, 0xc0, !PT ;  /* 0xfffffffb1a1a7812 */ /* 0x000fe200078ec0ff */
[----:B------:R-:W-:Y:S02]  /*6d60*/  UIADD3 UR43, UR43, -0x1, URZ ;  /* 0xffffffff2b2b7890 */ /* 0x000fe4000fffe03f */
[----:B------:R-:W-:Y:S01]  /*6d70*/  USHF.L.U32 UR44, UR5, UR44, URZ ;  /* 0x0000002c052c7299 */ /* 0x000fe2000800063f */
[----:B------:R-:W-:Y:S01]  /*6d80*/  @P0 LOP3.LUT R26, R26, 0x4, RZ, 0xfc, !PT ;  /* 0x000000041a1a0812 */ /* 0x000fe200078efcff */
[----:B------:R-:W-:Y:S01]  /*6d90*/  ULOP3.LUT UR45, URZ, UR4, URZ, 0x33, !UPT ;  /* 0x000000043f2d7292 */ /* 0x000fe2000f8e333f */
[----:B------:R-:W-:-:S11]  /*6da0*/  ULDC.64 UR38, c[0x0][0x198] ;  /* 0x0000660000267ab9 */ /* 0x000fd60000000a00 */
.L_x_127:
[----:B------:R-:W-:-:S03]  /*6db0*/  UMOV UR4, 0xffffffff ;  /* 0xffffffff00047882 */ /* 0x000fc60000000000 */
[----:B------:R-:W-:Y:S05]  /*6dc0*/  BRA.DIV UR4, `(.L_x_114) ;  /* 0x0000002204407947 */ /* 0x000fea000b800000 */
[----:B------:R-:W-:-:S13]  /*6dd0*/  ELECT P6, URZ, PT ;  /* 0x00000000003f782f */ /* 0x000fda00038c0000 */
.L_x_160:
[----:B------:R-:W-:Y:S04]  /*6de0*/  BSSY B6, `(.L_x_115) ;  /* 0x00000b4000067945 */ /* 0x000fe80003800000 */
[----:B------:R-:W-:Y:S05]  /*6df0*/  @!P6 BRA `(.L_x_116) ;  /* 0x0000000800c8e947 */ /* 0x000fea0003800000 */
[----:B------:R-:W0:Y:S01]  /*6e00*/  S2R R3, SR_CgaCtaId ;  /* 0x0000000000037919 */ /* 0x000e220000008800 */
[----:B------:R-:W-:-:S04]  /*6e10*/  MOV R28, 0x400 ;  /* 0x00000400001c7802 */ /* 0x000fc80000000f00 */
[----:B0-----:R-:W-:-:S05]  /*6e20*/  LEA R28, R3, R28, 0x18 ;  /* 0x0000001c031c7211 */ /* 0x001fca00078ec0ff */
[----:B------:R-:W-:-:S05]  /*6e30*/  VIADD R0, R28, 0x300 ;  /* 0x000003001c007836 */ /* 0x000fca0000000000 */
[----:B------:R-:W-:-:S13]  /*6e40*/  LOP3.LUT P0, RZ, R0, 0x9f, RZ, 0xc0, !PT ;  /* 0x0000009f00ff7812 */ /* 0x000fda000780c0ff */
[----:B------:R-:W-:Y:S05]  /*6e50*/  @!P0 BRA `(.L_x_117) ;  /* 0x0000000000408947 */ /* 0x000fea0003800000 */
[----:B------:R-:W-:Y:S01]  /*6e60*/  MOV R14, 0x0 ;  /* 0x00000000000e7802 */ /* 0x000fe20000000f00 */
[----:B------:R-:W-:Y:S01]  /*6e70*/  ULDC.64 UR4, c[0x4][0x70] ;  /* 0x01001c0000047ab9 */ /* 0x000fe20000000a00 */
[----:B------:R-:W-:Y:S01]  /*6e80*/  ULDC.64 UR6, c[0x4][0x8] ;  /* 0x0100020000067ab9 */ /* 0x000fe20000000a00 */
[----:B------:R-:W-:Y:S02]  /*6e90*/  IMAD.U32 R4, RZ, RZ, UR4 ;  /* 0x00000004ff047e24 */ /* 0x000fe4000f8e00ff */
[----:B------:R-:W-:Y:S01]  /*6ea0*/  IMAD.U32 R5, RZ, RZ, UR5 ;  /* 0x00000005ff057e24 */ /* 0x000fe2000f8e00ff */
[----:B------:R-:W0:Y:S01]  /*6eb0*/  LDC.64 R14, c[0x4][R14] ;  /* 0x010000000e0e7b82 */ /* 0x000e220000000a00 */
[----:B------:R-:W-:Y:S01]  /*6ec0*/  ULDC.64 UR4, c[0x4][0x78] ;  /* 0x01001e0000047ab9 */ /* 0x000fe20000000a00 */
[----:B------:R-:W-:Y:S02]  /*6ed0*/  IMAD.U32 R10, RZ, RZ, UR6 ;  /* 0x00000006ff0a7e24 */ /* 0x000fe4000f8e00ff */
[----:B------:R-:W-:-:S02]  /*6ee0*/  IMAD.U32 R6, RZ, RZ, UR4 ;  /* 0x00000004ff067e24 */ /* 0x000fc4000f8e00ff */
[----:B------:R-:W-:Y:S02]  /*6ef0*/  IMAD.U32 R7, RZ, RZ, UR5 ;  /* 0x00000005ff077e24 */ /* 0x000fe4000f8e00ff */
[----:B------:R-:W-:Y:S02]  /*6f00*/  IMAD.U32 R11, RZ, RZ, UR7 ;  /* 0x00000007ff0b7e24 */ /* 0x000fe4000f8e00ff */
[----:B------:R-:W-:Y:S02]  /*6f10*/  IMAD.MOV.U32 R8, RZ, RZ, 0x70 ;  /* 0x00000070ff087424 */ /* 0x000fe400078e00ff */
[----:B------:R-:W-:Y:S02]  /*6f20*/  IMAD.MOV.U32 R12, RZ, RZ, 0x1 ;  /* 0x00000001ff0c7424 */ /* 0x000fe400078e00ff */
[----:B------:R-:W-:-:S07]  /*6f30*/  IMAD.MOV.U32 R13, RZ, RZ, RZ ;  /* 0x000000ffff0d7224 */ /* 0x000fce00078e00ff */
[----:B------:R-:W-:-:S07]  /*6f40*/  LEPC R20, `(.L_x_117) ;  /* 0x000000001014794e */ /* 0x000fce0000000000 */
[----:B0----5:R-:W-:Y:S05]  /*6f50*/  CALL.ABS.NOINC R14 ;  /* 0x000000000e007343 */ /* 0x021fea0003c00000 */
.L_x_117:
        /* <DEDUP_REMOVED lines=19> */
.L_x_118:
[----:B------:R-:W0:Y:S02]  /*7090*/  LDC R0, c[0x0][0x28c] ;  /* 0x0000a300ff007b82 */ /* 0x000e240000000800 */
[----:B0-----:R-:W-:-:S13]  /*70a0*/  ISETP.GE.AND P0, PT, R0, 0x1, PT ;  /* 0x000000010000780c */ /* 0x001fda0003f06270 */
[----:B------:R-:W-:Y:S05]  /*70b0*/  @!P0 BRA `(.L_x_116) ;  /* 0x0000000800188947 */ /* 0x000fea0003800000 */
[----:B------:R-:W-:Y:S02]  /*70c0*/  IMAD.SHL.U32 R22, R22, 0x40, RZ ;  /* 0x0000004016167824 */ /* 0x000fe400078e00ff */
[----:B------:R-:W-:Y:S02]  /*70d0*/  IMAD.SHL.U32 R18, R18, 0x40, RZ ;  /* 0x0000004012127824 */ /* 0x000fe400078e00ff */
[----:B------:R-:W-:Y:S02]  /*70e0*/  IMAD.MOV.U32 R6, RZ, RZ, RZ ;  /* 0x000000ffff067224 */ /* 0x000fe400078e00ff */
[----:B------:R-:W-:Y:S02]  /*70f0*/  IMAD.U32 R8, RZ, RZ, UR46 ;  /* 0x0000002eff087e24 */ /* 0x000fe4000f8e00ff */
[----:B------:R-:W-:Y:S02]  /*7100*/  IMAD.MOV.U32 R0, RZ, RZ, R24 ;  /* 0x000000ffff007224 */ /* 0x000fe400078e0018 */
[----:B------:R-:W-:-:S02]  /*7110*/  IMAD.MOV.U32 R3, RZ, RZ, R25 ;  /* 0x000000ffff037224 */ /* 0x000fc400078e0019 */
[C---:B------:R-:W-:Y:S02]  /*7120*/  VIADD R9, R22.reuse, 0x8 ;  /* 0x0000000816097836 */ /* 0x040fe40000000000 */
[C---:B------:R-:W-:Y:S02]  /*7130*/  VIADD R10, R22.reuse, 0x10 ;  /* 0x00000010160a7836 */ /* 0x040fe40000000000 */
[C---:B------:R-:W-:Y:S02]  /*7140*/  VIADD R11, R22.reuse, 0x18 ;  /* 0x00000018160b7836 */ /* 0x040fe40000000000 */
[C---:B------:R-:W-:Y:S02]  /*7150*/  VIADD R12, R22.reuse, 0x20 ;  /* 0x00000020160c7836 */ /* 0x040fe40000000000 */
[C---:B------:R-:W-:Y:S02]  /*7160*/  VIADD R13, R22.reuse, 0x28 ;  /* 0x00000028160d7836 */ /* 0x040fe40000000000 */
[----:B------:R-:W-:-:S02]  /*7170*/  VIADD R14, R22, 0x30 ;  /* 0x00000030160e7836 */ /* 0x000fc40000000000 */
[----:B------:R-:W-:Y:S02]  /*7180*/  VIADD R15, R22, 0x38 ;  /* 0x00000038160f7836 */ /* 0x000fe40000000000 */
[C---:B------:R-:W-:Y:S02]  /*7190*/  VIADD R20, R18.reuse, 0x8 ;  /* 0x0000000812147836 */ /* 0x040fe40000000000 */
[C---:B------:R-:W-:Y:S02]  /*71a0*/  VIADD R21, R18.reuse, 0x10 ;  /* 0x0000001012157836 */ /* 0x040fe40000000000 */
[C---:B------:R-:W-:Y:S02]  /*71b0*/  VIADD R29, R18.reuse, 0x18 ;  /* 0x00000018121d7836 */ /* 0x040fe40000000000 */
[C---:B------:R-:W-:Y:S02]  /*71c0*/  VIADD R30, R18.reuse, 0x20 ;  /* 0x00000020121e7836 */ /* 0x040fe40000000000 */
[----:B------:R-:W-:-:S02]  /*71d0*/  VIADD R31, R18, 0x28 ;  /* 0x00000028121f7836 */ /* 0x000fc40000000000 */
[C---:B------:R-:W-:Y:S02]  /*71e0*/  VIADD R32, R18.reuse, 0x30 ;  /* 0x0000003012207836 */ /* 0x040fe40000000000 */
[----:B------:R-:W-:-:S07]  /*71f0*/  VIADD R33, R18, 0x38 ;  /* 0x0000003812217836 */ /* 0x000fce0000000000 */
.L_x_122:
[----:B------:R-:W-:Y:S01]  /*7200*/  IMAD R7, R3, 0x8, R28 ;  /* 0x0000000803077824 */ /* 0x000fe200078e021c */
[----:B------:R-:W-:Y:S02]  /*7210*/  SHF.L.U32 R4, R0, 0x1f, RZ ;  /* 0x0000001f00047819 */ /* 0x000fe400000006ff */
[----:B------:R-:W-:Y:S02]  /*7220*/  ISETP.NE.AND P1, PT, R23, RZ, PT ;  /* 0x000000ff1700720c */ /* 0x000fe40003f25270 */
[----:B------:R-:W0:Y:S11]  /*7230*/  SYNCS.PHASECHK.TRANS64.TRYWAIT P0, [R7+URZ+0x70], R4 ;  /* 0x00007004070075a7 */ /* 0x000e36000800017f */
[----:B------:R-:W1:Y:S01]  /*7240*/  @!P1 LDC R5, c[0x0][0x500] ;  /* 0x00014000ff059b82 */ /* 0x000e620000000800 */
[----:B0-----:R-:W-:Y:S05]  /*7250*/  @!P0 BRA `(.L_x_119) ;  /* 0x0000001c003c8947 */ /* 0x001fea0003800000 */
.L_x_161:
[----:B------:R-:W-:Y:S01]  /*7260*/  ISETP.NE.AND P0, PT, R23, RZ, PT ;  /* 0x000000ff1700720c */ /* 0x000fe20003f05270 */
[----:B------:R-:W-:-:S04]  /*7270*/  UPRMT UR4, UR47, 0x9910, URZ ;  /* 0x000099102f047896 */ /* 0x000fc8000800003f */
[----:B------:R-:W-:-:S08]  /*7280*/  UISETP.NE.AND UP0, UPT, UR4, 0x2, UPT ;  /* 0x000000020400788c */ /* 0x000fd0000bf05270 */
[----:B-1----:R1:W-:Y:S01]  /*7290*/  @!P0 SYNCS.ARRIVE.TRANS64 RZ, [R7+URZ], R5 ;  /* 0x0000000507ff89a7 */ /* 0x0023e2000800003f */
[----:B------:R-:W-:-:S13]  /*72a0*/  PLOP3.LUT P0, PT, PT, PT, UP0, 0x80, 0x0 ;  /* 0x000000000000781c */ /* 0x000fda0003f0f008 */
[----:B-1----:R-:W-:Y:S05]  /*72b0*/  @P0 BRA `(.L_x_120) ;  /* 0x0000000000040947 */ /* 0x002fea0003800000 */
[----:B------:R-:W-:Y:S01]  /*72c0*/  BPT.TRAP 0x1 ;  /* 0x000000040000795c */ /* 0x000fe20000300000 */
.L_x_120:
[----:B------:R-:W-:-:S13]  /*72d0*/  LOP3.LUT P0, RZ, R26, 0x4, RZ, 0xc0, !PT ;  /* 0x000000041aff7812 */ /* 0x000fda000780c0ff */
[----:B------:R-:W-:Y:S05]  /*72e0*/  @P0 BRA `(.L_x_121) ;  /* 0x0000000000040947 */ /* 0x000fea0003800000 */
[----:B------:R-:W-:Y:S01]  /*72f0*/  BPT.TRAP 0x1 ;  /* 0x000000040000795c */ /* 0x000fe20000300000 */
.L_x_121:
[----:B0-----:R-:W-:Y:S01]  /*7300*/  IMAD R4, R3, 0x2000, R28 ;  /* 0x0000200003047824 */ /* 0x001fe200078e021c */
[----:B------:R-:W-:Y:S01]  /*7310*/  R2UR UR9, R7 ;  /* 0x00000000070972ca */ /* 0x000fe200000e0000 */
[----:B------:R-:W-:Y:S01]  /*7320*/  UIADD3 UR14, UP0, UR38, 0xf0, URZ ;  /* 0x000000f0260e7890 */ /* 0x000fe2000ff1e03f */
[----:B------:R-:W-:Y:S01]  /*7330*/  R2UR UR10, R22 ;  /* 0x00000000160a72ca */ /* 0x000fe200000e0000 */
[----:B------:R-:W-:Y:S01]  /*7340*/  UMOV UR4, 0x0 ;  /* 0x0000000000047882 */ /* 0x000fe20000000000 */
[----:B------:R-:W-:Y:S01]  /*7350*/  R2UR UR13, R4 ;  /* 0x00000000040d72ca */ /* 0x000fe200000e0000 */
[----:B------:R-:W-:Y:S01]  /*7360*/  UIADD3.X UR15, URZ, UR39, URZ, UP0, !UPT ;  /* 0x000000273f0f7290 */ /* 0x000fe200087fe43f */
[----:B------:R-:W-:Y:S01]  /*7370*/  R2UR UR11, R6 ;  /* 0x00000000060b72ca */ /* 0x000fe200000e0000 */
[----:B------:R-:W-:Y:S01]  /*7380*/  UMOV UR5, 0x10000000 ;  /* 0x1000000000057882 */ /* 0x000fe20000000000 */
[----:B------:R-:W-:Y:S01]  /*7390*/  R2UR UR12, R19 ;  /* 0x00000000130c72ca */ /* 0x000fe200000e0000 */
[----:B------:R-:W-:Y:S01]  /*73a0*/  UIADD3 UR6, UP1, UR38, 0x1f0, URZ ;  /* 0x000001f026067890 */ /* 0x000fe2000ff3e03f */
[----:B------:R-:W-:Y:S01]  /*73b0*/  R2UR UR19, R9 ;  /* 0x00000000091372ca */ /* 0x000fe200000e0000 */
[----:B------:R-:W-:Y:S01]  /*73c0*/  VIADD R8, R8, 0xffffffff ;  /* 0xffffffff08087836 */ /* 0x000fe20000000000 */
[----:B------:R-:W-:Y:S01]  /*73d0*/  R2UR UR20, R10 ;  /* 0x000000000a1472ca */ /* 0x000fe200000e0000 */
[----:B------:R-:W-:Y:S01]  /*73e0*/  UIADD3.X UR7, URZ, UR39, URZ, UP1, !UPT ;  /* 0x000000273f077290 */ /* 0x000fe20008ffe43f */
[----:B------:R-:W-:Y:S01]  /*73f0*/  R2UR UR21, R11 ;  /* 0x000000000b1572ca */ /* 0x000fe200000e0000 */
[----:B------:R-:W-:Y:S01]  /*7400*/  VIADD R3, R3, 0x1 ;  /* 0x0000000103037836 */ /* 0x000fe20000000000 */
[----:B------:R-:W-:Y:S01]  /*7410*/  R2UR UR22, R12 ;  /* 0x000000000c1672ca */ /* 0x000fe200000e0000 */
[----:B------:R-:W-:Y:S01]  /*7420*/  UIADD3 UR8, UR13, 0x300, URZ ;  /* 0x000003000d087890 */ /* 0x000fe2000fffe03f */
[----:B------:R-:W-:Y:S01]  /*7430*/  R2UR UR23, R13 ;  /* 0x000000000d1772ca */ /* 0x000fe200000e0000 */
[----:B------:R-:W-:Y:S01]  /*7440*/  UIADD3 UR16, UR13, 0x700, URZ ;  /* 0x000007000d107890 */ /* 0x000fe2000fffe03f */
[----:B------:R-:W-:Y:S01]  /*7450*/  ISETP.GT.AND P1, PT, R8, 0x1, PT ;  /* 0x000000010800780c */ /* 0x000fe20003f24270 */
[----:B------:R-:W-:Y:S01]  /*7460*/  UIADD3 UR17, UR13, 0xb00, URZ ;  /* 0x00000b000d117890 */ /* 0x000fe2000fffe03f */
[----:B------:R-:W-:Y:S01]  /*7470*/  ISETP.NE.AND P0, PT, R3, 0xe, PT ;  /* 0x0000000e0300780c */ /* 0x000fe20003f05270 */
[----:B------:R-:W-:Y:S01]  /*7480*/  UIADD3 UR18, UR13, 0xf00, URZ ;  /* 0x00000f000d127890 */ /* 0x000fe2000fffe03f */
[----:B------:R-:W-:-:S02]  /*7490*/  VIADD R6, R6, 0x20 ;  /* 0x0000002006067836 */ /* 0x000fc40000000000 */
[----:B------:R0:W-:Y:S01]  /*74a0*/  UTMALDG.3D [UR8], [UR14], desc[UR4] ;  /* 0x000004080e0075b4 */ /* 0x0001e20008011000 */
[----:B------:R-:W-:Y:S02]  /*74b0*/  SEL R5, RZ, 0x1, P0 ;  /* 0x00000001ff057807 */ /* 0x000fe40000000000 */
[----:B------:R-:W-:Y:S02]  /*74c0*/  SEL R3, R3, RZ, P0 ;  /* 0x000000ff03037207 */ /* 0x000fe40000000000 */
[----:B------:R-:W-:Y:S01]  /*74d0*/  LOP3.LUT R0, R0, R5, RZ, 0x3c, !PT ;  /* 0x0000000500007212 */ /* 0x000fe200078e3cff */
[----:B0-----:R-:W-:Y:S01]  /*74e0*/  UMOV UR8, UR16 ;  /* 0x0000001000087c82 */ /* 0x001fe20008000000 */
[----:B------:R-:W-:Y:S01]  /*74f0*/  UMOV UR10, UR19 ;  /* 0x00000013000a7c82 */ /* 0x000fe20008000000 */
[----:B------:R-:W-:Y:S01]  /*7500*/  R2UR UR19, R14 ;  /* 0x000000000e1372ca */ /* 0x000fe200000e0000 */
[----:B------:R-:W-:Y:S01]  /*7510*/  UIADD3 UR16, UR13, 0x1300, URZ ;  /* 0x000013000d107890 */ /* 0x000fe2000fffe03f */
[----:B------:R0:W-:Y:S02]  /*7520*/  UTMALDG.3D [UR8], [UR14], desc[UR4] ;  /* 0x000004080e0075b4 */ /* 0x0001e40008011000 */
        /* <DEDUP_REMOVED lines=22> */
[----:B------:R-:W-:Y:S01]  /*7690*/  UIADD3 UR18, UR13, 0x1c700, URZ ;  /* 0x0001c7000d127890 */ /* 0x000fe2000fffe03f */
[----:B------:R0:W-:Y:S01]  /*76a0*/  UTMALDG.3D [UR8], [UR14], desc[UR4] ;  /* 0x000004080e0075b4 */ /* 0x0001e20008011000 */
[----:B------:R-:W-:Y:S01]  /*76b0*/  R2UR UR19, R29 ;  /* 0x000000001d1372ca */ /* 0x000fe200000e0000 */
        /* <DEDUP_REMOVED lines=10> */
[----:B------:R-:W-:-:S02]  /*7760*/  UIADD3 UR14, UR13, 0x1d700, URZ ;  /* 0x0001d7000d0e7890 */ /* 0x000fc4000fffe03f */
[----:B------:R-:W-:Y:S01]  /*7770*/  UIADD3 UR15, UR13, 0x1db00, URZ ;  /* 0x0001db000d0f7890 */ /* 0x000fe2000fffe03f */
[----:B0-----:R-:W-:Y:S01]  /*7780*/  UMOV UR8, UR18 ;  /* 0x0000001200087c82 */ /* 0x001fe20008000000 */
[----:B------:R-:W-:Y:S01]  /*7790*/  UMOV UR10, UR22 ;  /* 0x00000016000a7c82 */ /* 0x000fe20008000000 */
[----:B------:R-:W-:Y:S01]  /*77a0*/  UIADD3 UR18, UR13, 0x1d300, URZ ;  /* 0x0001d3000d127890 */ /* 0x000fe2000fffe03f */
[----:B------:R0:W-:Y:S01]  /*77b0*/  UTMALDG.3D [UR8], [UR6], desc[UR4] ;  /* 0x00000408060075b4 */ /* 0x0001e20008011000 */
[----:B------:R-:W-:Y:S01]  /*77c0*/  UIADD3 UR13, UR13, 0x1df00, URZ ;  /* 0x0001df000d0d7890 */ /* 0x000fe2000fffe03f */
[----:B0-----:R-:W-:Y:S01]  /*77d0*/  UMOV UR8, UR16 ;  /* 0x0000001000087c82 */ /* 0x001fe20008000000 */
[----:B------:R-:W-:Y:S01]  /*77e0*/  UMOV UR10, UR23 ;  /* 0x00000017000a7c82 */ /* 0x000fe20008000000 */
[----:B------:R-:W-:Y:S01]  /*77f0*/  R2UR UR16, R32 ;  /* 0x00000000201072ca */ /* 0x000fe200000e0000 */
[----:B------:R0:W-:Y:S02]  /*7800*/  UTMALDG.3D [UR8], [UR6], desc[UR4] ;  /* 0x00000408060075b4 */ /* 0x0001e40008011000 */
[----:B0-----:R-:W-:Y:S01]  /*7810*/  UMOV UR8, UR17 ;  /* 0x0000001100087c82 */ /* 0x001fe20008000000 */
[----:B------:R-:W-:Y:S01]  /*7820*/  R2UR UR17, R33 ;  /* 0x00000000211172ca */ /* 0x000fe200000e0000 */
[----:B------:R-:W-:-:S02]  /*7830*/  UMOV UR10, UR19 ;  /* 0x00000013000a7c82 */ /* 0x000fc40008000000 */
[----:B------:R0:W-:Y:S02]  /*7840*/  UTMALDG.3D [UR8], [UR6], desc[UR4] ;  /* 0x00000408060075b4 */ /* 0x0001e40008011000 */
[----:B0-----:R-:W-:Y:S01]  /*7850*/  UMOV UR8, UR18 ;  /* 0x0000001200087c82 */ /* 0x001fe20008000000 */
[----:B------:R-:W-:Y:S02]  /*7860*/  UMOV UR10, UR20 ;  /* 0x00000014000a7c82 */ /* 0x000fe40008000000 */
[----:B------:R0:W-:Y:S02]  /*7870*/  UTMALDG.3D [UR8], [UR6], desc[UR4] ;  /* 0x00000408060075b4 */ /* 0x0001e40008011000 */
[----:B0-----:R-:W-:Y:S01]  /*7880*/  UMOV UR8, UR14 ;  /* 0x0000000e00087c82 */ /* 0x001fe20008000000 */
[----:B------:R-:W-:Y:S02]  /*7890*/  UMOV UR10, UR21 ;  /* 0x00000015000a7c82 */ /* 0x000fe40008000000 */
[----:B------:R0:W-:Y:S02]  /*78a0*/  UTMALDG.3D [UR8], [UR6], desc[UR4] ;  /* 0x00000408060075b4 */ /* 0x0001e40008011000 */
[----:B0-----:R-:W-:Y:S01]  /*78b0*/  UMOV UR8, UR15 ;  /* 0x0000000f00087c82 */ /* 0x001fe20008000000 */
[----:B------:R-:W-:-:S02]  /*78c0*/  UMOV UR10, UR16 ;  /* 0x00000010000a7c82 */ /* 0x000fc40008000000 */
[----:B------:R0:W-:Y:S02]  /*78d0*/  UTMALDG.3D [UR8], [UR6], desc[UR4] ;  /* 0x00000408060075b4 */ /* 0x0001e40008011000 */
[----:B0-----:R-:W-:Y:S01]  /*78e0*/  UMOV UR8, UR13 ;  /* 0x0000000d00087c82 */ /* 0x001fe20008000000 */
[----:B------:R-:W-:Y:S02]  /*78f0*/  UMOV UR10, UR17 ;  /* 0x00000011000a7c82 */ /* 0x000fe40008000000 */
[----:B------:R0:W-:Y:S02]  /*7900*/  UTMALDG.3D [UR8], [UR6], desc[UR4] ;  /* 0x00000408060075b4 */ /* 0x0001e40008011000 */
[----:B0-----:R-:W-:Y:S05]  /*7910*/  @P1 BRA `(.L_x_122) ;  /* 0xfffffff800381947 */ /* 0x001fea000383ffff */
.L_x_116:
[----:B------:R-:W-:Y:S05]  /*7920*/  BSYNC B6 ;  /* 0x0000000000067941 */ /* 0x000fea0003800000 */
.L_x_115:
[----:B------:R-:W-:Y:S01]  /*7930*/  LOP3.LUT P2, RZ, R27, 0xff, RZ, 0xc0, !PT ;  /* 0x000000ff1bff7812 */ /* 0x000fe2000784c0ff */
[----:B------:R-:W-:Y:S01]  /*7940*/  VIADD R0, R25, UR41 ;  /* 0x0000002919007c36 */ /* 0x000fe20008000000 */
[----:B------:R-:W-:Y:S01]  /*7950*/  ULDC.64 UR4, c[0x0][0x650] ;  /* 0x0001940000047ab9 */ /* 0x000fe20000000a00 */
[----:B------:R-:W-:Y:S01]  /*7960*/  IMAD.U32 R7, RZ, RZ, UR41 ;  /* 0x00000029ff077e24 */ /* 0x000fe2000f8e00ff */
[----:B------:R-:W-:Y:S01]  /*7970*/  UISETP.GE.U32.AND UP0, UPT, UR41, 0xe, UPT ;  /* 0x0000000e2900788c */ /* 0x000fe2000bf06070 */
[----:B------:R-:W-:Y:S01]  /*7980*/  BSSY B0, `(.L_x_123) ;  /* 0x000006b000007945 */ /* 0x000fe20003800000 */
[----:B------:R-:W-:Y:S01]  /*7990*/  ISETP.GT.U32.AND P0, PT, R0, 0xd, PT ;  /* 0x0000000d0000780c */ /* 0x000fe20003f04070 */
[----:B------:R-:W-:Y:S01]  /*79a0*/  IMAD.MOV.U32 R22, RZ, RZ, -0x1 ;  /* 0xffffffffff167424 */ /* 0x000fe200078e00ff */
[----:B------:R-:W-:Y:S01]  /*79b0*/  SHF.R.U32.HI R4, RZ, 0x1, R0 ;  /* 0x00000001ff047819 */ /* 0x000fe20000011600 */
[----:B------:R-:W-:Y:S01]  /*79c0*/  IMAD.MOV.U32 R18, RZ, RZ, -0x1 ;  /* 0xffffffffff127424 */ /* 0x000fe200078e00ff */
[----:B------:R-:W-:Y:S01]  /*79d0*/  ISETP.LT.U32.AND P0, PT, R7, 0xe, P0 ;  /* 0x0000000e0700780c */ /* 0x000fe20000701070 */
[----:B------:R-:W-:Y:S01]  /*79e0*/  IMAD.MOV.U32 R19, RZ, RZ, -0x1 ;  /* 0xffffffffff137424 */ /* 0x000fe200078e00ff */
[----:B------:R-:W-:Y:S01]  /*79f0*/  PLOP3.LUT P1, PT, PT, PT, UP0, 0x80, 0x0 ;  /* 0x000000000000781c */ /* 0x000fe20003f2f008 */
[----:B------:R-:W0:Y:S01]  /*7a00*/  @P2 S2R R6, SR_CgaCtaId ;  /* 0x0000000000062919 */ /* 0x000e220000008800 */
[----:B------:R-:W-:Y:S01]  /*7a10*/  @P2 MOV R3, 0x400 ;  /* 0x0000040000032802 */ /* 0x000fe20000000f00 */
[----:B------:R-:W-:Y:S01]  /*7a20*/  IMAD.WIDE.U32 R4, R4, -0x6db6db6d, RZ ;  /* 0x9249249304047825 */ /* 0x000fe200078e00ff */
[----:B------:R-:W-:-:S04]  /*7a30*/  PRMT R27, RZ, 0x7610, R27 ;  /* 0x00007610ff1b7816 */ /* 0x000fc8000000001b */
[----:B------:R-:W-:-:S05]  /*7a40*/  SHF.R.U32.HI R5, RZ, 0x2, R5 ;  /* 0x00000002ff057819 */ /* 0x000fca0000011605 */
[--C-:B------:R-:W-:Y:S01]  /*7a50*/  IMAD R25, R5, -0xe, R0.reuse ;  /* 0xfffffff205197824 */ /* 0x100fe200078e0200 */
[----:B------:R-:W-:Y:S02]  /*7a60*/  PRMT R0, RZ, 0x7610, R0 ;  /* 0x00007610ff007816 */ /* 0x000fe40000000000 */
[----:B0-----:R-:W-:-:S04]  /*7a70*/  @P2 LEA R3, R6, R3, 0x18 ;  /* 0x0000000306032211 */ /* 0x001fc800078ec0ff */
[----:B------:R0:W-:Y:S01]  /*7a80*/  @P2 SYNCS.ARRIVE.TRANS64.A1T0 RZ, [R3+URZ+0x118], RZ ;  /* 0x000118ff03ff29a7 */ /* 0x0001e2000810003f */
[----:B------:R-:W-:-:S04]  /*7a90*/  IADD3 R16, P2, R16, UR36, RZ ;  /* 0x0000002410107c10 */ /* 0x000fc8000ff5e0ff */
[----:B------:R-:W-:Y:S02]  /*7aa0*/  IADD3.X R17, R17, UR42, RZ, P2, !PT ;  /* 0x0000002a11117c10 */ /* 0x000fe400097fe4ff */
[----:B0-----:R-:W-:Y:S02]  /*7ab0*/  SEL R3, RZ, 0x1, !P0 ;  /* 0x00000001ff037807 */ /* 0x001fe40004000000 */
[----:B------:R-:W-:Y:S02]  /*7ac0*/  ISETP.GE.U32.AND P0, PT, R16, UR4, PT ;  /* 0x0000000410007c0c */ /* 0x000fe4000bf06070 */
[----:B------:R-:W-:Y:S02]  /*7ad0*/  LOP3.LUT R24, R24, R3, RZ, 0x3c, !PT ;  /* 0x0000000318187212 */ /* 0x000fe400078e3cff */
[----:B------:R-:W-:Y:S02]  /*7ae0*/  ISETP.GE.U32.AND.EX P0, PT, R17, UR5, PT, P0 ;  /* 0x0000000511007c0c */ /* 0x000fe4000bf06100 */
[----:B------:R-:W-:-:S11]  /*7af0*/  @P1 LOP3.LUT R24, R24, 0x1, R5, 0x78, !PT ;  /* 0x0000000118181812 */ /* 0x000fd600078e7805 */
[----:B------:R-:W-:Y:S05]  /*7b00*/  @P0 BRA `(.L_x_124) ;  /* 0x0000000400480947 */ /* 0x000fea0003800000 */
[----:B------:R-:W-:Y:S01]  /*7b10*/  ULDC.64 UR4, c[0x0][0x628] ;  /* 0x00018a0000047ab9 */ /* 0x000fe20000000a00 */
[----:B------:R-:W0:Y:S01]  /*7b20*/  S2R R3, SR_CTAID.X ;  /* 0x0000000000037919 */ /* 0x000e220000002500 */
[----:B------:R-:W-:Y:S01]  /*7b30*/  ISETP.NE.U32.AND P0, PT, RZ, UR4, PT ;  /* 0x00000004ff007c0c */ /* 0x000fe2000bf05070 */
[----:B------:R-:W-:Y:S01]  /*7b40*/  ULDC UR7, c[0x0][0x630] ;  /* 0x00018c0000077ab9 */ /* 0x000fe20000000800 */
[----:B------:R-:W-:Y:S01]  /*7b50*/  IMAD.MOV.U32 R4, RZ, RZ, R16 ;  /* 0x000000ffff047224 */ /* 0x000fe200078e0010 */
[----:B------:R-:W1:Y:S01]  /*7b60*/  S2R R0, SR_CTAID.Y ;  /* 0x0000000000007919 */ /* 0x000e620000002600 */
[----:B------:R-:W-:Y:S01]  /*7b70*/  ISETP.NE.AND.EX P0, PT, RZ, UR5, PT, P0 ;  /* 0x00000005ff007c0c */ /* 0x000fe2000bf05300 */
[----:B------:R-:W-:-:S12]  /*7b80*/  IMAD.MOV.U32 R5, RZ, RZ, R17 ;  /* 0x000000ffff057224 */ /* 0x000fd800078e0011 */
[----:B------:R-:W-:Y:S05]  /*7b90*/  @!P0 BRA `(.L_x_125) ;  /* 0x0000000000288947 */ /* 0x000fea0003800000 */
[----:B------:R-:W-:Y:S02]  /*7ba0*/  ULDC UR6, c[0x0][0x634] ;  /* 0x00018d0000067ab9 */ /* 0x000fe40000000800 */
[----:B------:R-:W-:-:S05]  /*7bb0*/  IADD3 R9, P0, R16, UR6, RZ ;  /* 0x0000000610097c10 */ /* 0x000fca000ff1e0ff */
[----:B------:R-:W-:-:S04]  /*7bc0*/  IMAD.X R11, RZ, RZ, R17, P0 ;  /* 0x000000ffff0b7224 */ /* 0x000fc800000e0611 */
[----:B------:R-:W-:-:S04]  /*7bd0*/  IMAD.WIDE.U32 R6, R11, UR4, RZ ;  /* 0x000000040b067c25 */ /* 0x000fc8000f8e00ff */
[----:B------:R-:W-:-:S04]  /*7be0*/  IMAD.WIDE.U32 R6, P0, R9, UR5, R6 ;  /* 0x0000000509067c25 */ /* 0x000fc8000f800006 */
[----:B------:R-:W-:-:S04]  /*7bf0*/  IMAD.WIDE.U32 R8, R9, UR4, RZ ;  /* 0x0000000409087c25 */ /* 0x000fc8000f8e00ff */
[----:B------:R-:W-:Y:S01]  /*7c00*/  IMAD.X R5, RZ, RZ, RZ, P0 ;  /* 0x000000ffff057224 */ /* 0x000fe200000e06ff */
[----:B------:R-:W-:Y:S01]  /*7c10*/  IADD3 RZ, P0, R9, R6, RZ ;  /* 0x0000000609ff7210 */ /* 0x000fe20007f1e0ff */
[----:B------:R-:W-:-:S04]  /*7c20*/  IMAD.MOV.U32 R4, RZ, RZ, R7 ;  /* 0x000000ffff047224 */ /* 0x000fc800078e0007 */
[----:B------:R-:W-:-:S08]  /*7c30*/  IMAD.WIDE.U32.X R4, R11, UR5, R4, P0 ;  /* 0x000000050b047c25 */ /* 0x000fd000080e0404 */
.L_x_125:
[--C-:B------:R-:W-:Y:S01]  /*7c40*/  SHF.R.U64 R19, R4, UR7, R5.reuse ;  /* 0x0000000704137c19 */ /* 0x100fe20008001205 */
[----:B------:R-:W-:Y:S01]  /*7c50*/  ULDC.64 UR4, c[0x0][0x620] ;  /* 0x0001880000047ab9 */ /* 0x000fe20000000a00 */
[----:B------:R-:W-:Y:S01]  /*7c60*/  SHF.R.U32.HI R4, RZ, UR7, R5 ;  /* 0x00000007ff047c19 */ /* 0x000fe20008011605 */
[----:B------:R-:W-:Y:S01]  /*7c70*/  ULDC.64 UR8, c[0x0][0x640] ;  /* 0x0001900000087ab9 */ /* 0x000fe20000000a00 */
[----:B------:R-:W-:Y:S01]  /*7c80*/  IADD3 R7, P0, RZ, -R19, RZ ;  /* 0x80000013ff077210 */ /* 0x000fe20007f1e0ff */
[----:B------:R-:W2:Y:S01]  /*7c90*/  LDC R13, c[0x0][0x148] ;  /* 0x00005200ff0d7b82 */ /* 0x000ea20000000800 */
[----:B0-----:R-:W-:Y:S01]  /*7ca0*/  I2FP.F32.U32 R8, R3 ;  /* 0x0000000300087245 */ /* 0x001fe20000201000 */
[----:B------:R-:W-:Y:S02]  /*7cb0*/  ULDC UR6, c[0x0][0x608] ;  /* 0x0001820000067ab9 */ /* 0x000fe40000000800 */
[----:B------:R-:W-:Y:S01]  /*7cc0*/  IMAD.X R4, RZ, RZ, ~R4, P0 ;  /* 0x000000ffff047224 */ /* 0x000fe200000e0e04 */
[----:B------:R-:W-:-:S03]  /*7cd0*/  ISETP.NE.U32.AND P0, PT, RZ, UR8, PT ;  /* 0x00000008ff007c0c */ /* 0x000fc6000bf05070 */
[----:B------:R-:W-:Y:S01]  /*7ce0*/  IMAD R6, R4, UR4, RZ ;  /* 0x0000000404067c24 */ /* 0x000fe2000f8e02ff */
[----:B------:R-:W-:Y:S01]  /*7cf0*/  ISETP.NE.AND.EX P0, PT, RZ, UR9, PT, P0 ;  /* 0x00000009ff007c0c */ /* 0x000fe2000bf05300 */
[----:B------:R-:W-:Y:S01]  /*7d00*/  IMAD.WIDE.U32 R4, R7, UR4, R16 ;  /* 0x0000000407047c25 */ /* 0x000fe2000f8e0010 */
[----:B------:R-:W-:-:S03]  /*7d10*/  ULDC UR4, c[0x0][0x150] ;  /* 0x0000540000047ab9 */ /* 0x000fc60000000800 */
[----:B------:R-:W-:Y:S01]  /*7d20*/  FMUL R8, R8, UR4 ;  /* 0x0000000408087c20 */ /* 0x000fe20008400000 */
[----:B------:R-:W-:Y:S01]  /*7d30*/  IMAD R7, R7, UR5, R6 ;  /* 0x0000000507077c24 */ /* 0x000fe2000f8e0206 */
[----:B------:R-:W-:Y:S01]  /*7d40*/  ULDC UR4, c[0x0][0x618] ;  /* 0x0001860000047ab9 */ /* 0x000fe20000000800 */
[----:B------:R-:W0:Y:S01]  /*7d50*/  LDC R6, c[0x0][0x144] ;  /* 0x00005100ff067b82 */ /* 0x000e220000000800 */
[----:B------:R-:W-:Y:S01]  /*7d60*/  ULDC UR5, c[0x0][0x154] ;  /* 0x0000550000057ab9 */ /* 0x000fe20000000800 */
[----:B------:R-:W-:Y:S01]  /*7d70*/  IMAD.IADD R5, R5, 0x1, R7 ;  /* 0x0000000105057824 */ /* 0x000fe200078e0207 */
[----:B------:R-:W3:Y:S04]  /*7d80*/  F2I.U32.TRUNC.NTZ R8, R8 ;  /* 0x0000000800087305 */ /* 0x000ee8000020f000 */
[----:B------:R-:W-:-:S02]  /*7d90*/  SHF.R.U64 R10, R4, UR4, R5 ;  /* 0x00000004040a7c19 */ /* 0x000fc40008001205 */
[----:B-1----:R-:W-:Y:S02]  /*7da0*/  I2FP.F32.U32 R4, R0 ;  /* 0x0000000000047245 */ /* 0x002fe40000201000 */
[----:B------:R-:W-:Y:S01]  /*7db0*/  SHF.R.U32.HI R5, RZ, UR4, R5 ;  /* 0x00000004ff057c19 */ /* 0x000fe20008011605 */
[----:B------:R-:W-:Y:S02]  /*7dc0*/  ULDC UR4, c[0x0][0x658] ;  /* 0x0001960000047ab9 */ /* 0x000fe40000000800 */
[----:B------:R-:W-:Y:S01]  /*7dd0*/  FMUL R7, R4, UR5 ;  /* 0x0000000504077c20 */ /* 0x000fe20008400000 */
[--C-:B------:R-:W-:Y:S02]  /*7de0*/  SHF.R.U64 R12, R10, UR6, R5.reuse ;  /* 0x000000060a0c7c19 */ /* 0x100fe40008001205 */
[----:B------:R-:W-:Y:S01]  /*7df0*/  SHF.R.U32.HI R5, RZ, UR6, R5 ;  /* 0x00000006ff057c19 */ /* 0x000fe20008011605 */
[----:B------:R1:W4:Y:S01]  /*7e00*/  F2I.U32.TRUNC.NTZ R14, R7 ;  /* 0x00000007000e7305 */ /* 0x000322000020f000 */
[----:B---3--:R-:W-:-:S02]  /*7e10*/  IMAD.MOV R8, RZ, RZ, -R8 ;  /* 0x000000ffff087224 */ /* 0x008fc400078e0a08 */
[--C-:B------:R-:W-:Y:S02]  /*7e20*/  SHF.R.U64 R11, R12, UR4, R5.reuse ;  /* 0x000000040c0b7c19 */ /* 0x100fe40008001205 */
[----:B------:R-:W-:Y:S01]  /*7e30*/  SHF.R.U32.HI R5, RZ, UR4, R5 ;  /* 0x00000004ff057c19 */ /* 0x000fe20008011605 */
[----:B0-----:R-:W-:Y:S02]  /*7e40*/  IMAD R3, R6, R8, R3 ;  /* 0x0000000806037224 */ /* 0x001fe400078e0203 */
[----:B------:R-:W-:Y:S01]  /*7e50*/  IMAD.MOV.U32 R4, RZ, RZ, R11 ;  /* 0x000000ffff047224 */ /* 0x000fe200078e000b */
[----:B-12-4-:R-:W-:Y:S06]  /*7e60*/  @!P0 BRA `(.L_x_126) ;  /* 0x0000000000288947 */ /* 0x016fec0003800000 */
        /* <DEDUP_REMOVED lines=10> */
.L_x_126:
[----:B------:R-:W-:Y:S01]  /*7f10*/  ISETP.NE.AND P0, PT, R2, 0x1, PT ;  /* 0x000000010200780c */ /* 0x000fe20003f05270 */
[----:B------:R-:W-:Y:S01]  /*7f20*/  ULDC UR4, c[0x0][0x648] ;  /* 0x0001920000047ab9 */ /* 0x000fe20000000800 */
[----:B------:R-:W-:Y:S01]  /*7f30*/  IMAD.MOV R14, RZ, RZ, -R14 ;  /* 0x000000ffff0e7224 */ /* 0x000fe200078e0a0e */
[----:B------:R-:W-:Y:S01]  /*7f40*/  SHF.R.U64 R5, R4, UR4, R5 ;  /* 0x0000000404057c19 */ /* 0x000fe20008001205 */
[----:B------:R-:W-:Y:S01]  /*7f50*/  ULDC UR4, c[0x0][0x638] ;  /* 0x00018e0000047ab9 */ /* 0x000fe20000000800 */
[----:B------:R-:W-:Y:S01]  /*7f60*/  LOP3.LUT R12, R12, UR45, RZ, 0xc0, !PT ;  /* 0x0000002d0c0c7c12 */ /* 0x000fe2000f8ec0ff */
[----:B------:R-:W-:Y:S01]  /*7f70*/  ULDC UR5, c[0x0][0x610] ;  /* 0x0001840000057ab9 */ /* 0x000fe20000000800 */
[----:B------:R-:W-:-:S03]  /*7f80*/  LOP3.LUT R22, R10, UR43, RZ, 0xc0, !PT ;  /* 0x0000002b0a167c12 */ /* 0x000fc6000f8ec0ff */
[----:B------:R-:W-:-:S03]  /*7f90*/  IMAD R12, R5, UR44, R12 ;  /* 0x0000002c050c7c24 */ /* 0x000fc6000f8e020c */
[----:B------:R-:W-:Y:S02]  /*7fa0*/  @P0 IMAD R3, R13, R14, R0 ;  /* 0x0000000e0d030224 */ /* 0x000fe400078e0200 */
[----:B------:R-:W-:Y:S02]  /*7fb0*/  IMAD.MOV R0, RZ, RZ, -R5 ;  /* 0x000000ffff007224 */ /* 0x000fe400078e0a05 */
[----:B------:R-:W-:Y:S02]  /*7fc0*/  IMAD R3, R12, UR5, R3 ;  /* 0x000000050c037c24 */ /* 0x000fe4000f8e0203 */
[----:B------:R-:W-:Y:S01]  /*7fd0*/  IMAD R11, R0, UR4, R11 ;  /* 0x00000004000b7c24 */ /* 0x000fe2000f8e020b */
[----:B------:R-:W-:Y:S01]  /*7fe0*/  ULDC UR4, c[0x0][0x600] ;  /* 0x0001800000047ab9 */ /* 0x000fe20000000800 */
[----:B------:R-:W-:Y:S02]  /*7ff0*/  IMAD.MOV.U32 R0, RZ, RZ, 0x1 ;  /* 0x00000001ff007424 */ /* 0x000fe400078e00ff */
[----:B------:R-:W-:-:S05]  /*8000*/  IMAD R22, R11, UR4, R22 ;  /* 0x000000040b167c24 */ /* 0x000fca000f8e0216 */
[----:B------:R-:W-:Y:S02]  /*8010*/  SEL R18, R22, R3, !P0 ;  /* 0x0000000316127207 */ /* 0x000fe40004000000 */
[----:B------:R-:W-:-:S07]  /*8020*/  SEL R22, R3, R22, !P0 ;  /* 0x0000001603167207 */ /* 0x000fce0004000000 */
.L_x_124:
[----:B------:R-:W-:Y:S05]  /*8030*/  BSYNC B0 ;  /* 0x0000000000007941 */ /* 0x000fea0003800000 */
.L_x_123:
[----:B------:R-:W-:-:S13]  /*8040*/  LOP3.LUT P0, RZ, R0, 0xff, RZ, 0xc0, !PT ;  /* 0x000000ff00ff7812 */ /* 0x000fda000780c0ff */
[----:B------:R-:W-:Y:S05]  /*8050*/  @P0 BRA `(.L_x_127) ;  /* 0xffffffec00540947 */ /* 0x000fea000383ffff */
[----:B------:R-:W-:Y:S05]  /*8060*/  BSYNC B7 ;  /* 0x0000000000077941 */ /* 0x000fea0003800000 */
.L_x_113:
[----:B------:R-:W-:-:S03]  /*8070*/  UMOV UR4, 0xffffffff ;  /* 0xffffffff00047882 */ /* 0x000fc60000000000 */
[----:B------:R-:W-:Y:S05]  /*8080*/  BRA.DIV UR4, `(.L_x_128) ;  /* 0x0000000e04c47947 */ /* 0x000fea000b800000 */
[----:B------:R-:W-:-:S13]  /*8090*/  ELECT P6, URZ, PT ;  /* 0x00000000003f782f */ /* 0x000fda00038c0000 */
.L_x_164:
[----:B------:R-:W-:Y:S04]  /*80a0*/  BSSY B0, `(.L_x_129) ;  /* 0x0000086000007945 */ /* 0x000fe80003800000 */
[----:B------:R-:W-:Y:S05]  /*80b0*/  @!P6 BRA `(.L_x_130) ;  /* 0x000000080010e947 */ /* 0x000fea0003800000 */
[----:B------:R-:W-:-:S04]  /*80c0*/  ULOP3.LUT UR4, UR40, 0x2, URZ, 0xfc, !UPT ;  /* 0x0000000228047892 */ /* 0x000fc8000f8efc3f */
[----:B------:R-:W-:-:S06]  /*80d0*/  UISETP.NE.AND UP0, UPT, UR4, 0x3, UPT ;  /* 0x000000030400788c */ /* 0x000fcc000bf05270 */
[----:B------:R-:W-:-:S13]  /*80e0*/  PLOP3.LUT P0, PT, PT, PT, UP0, 0x80, 0x0 ;  /* 0x000000000000781c */ /* 0x000fda0003f0f008 */
[----:B------:R-:W-:Y:S05]  /*80f0*/  @!P0 BRA `(.L_x_131) ;  /* 0x0000000000048947 */ /* 0x000fea0003800000 */
[----:B------:R-:W-:Y:S01]  /*8100*/  BPT.TRAP 0x1 ;  /* 0x000000040000795c */ /* 0x000fe20000300000 */
.L_x_131:
[----:B------:R-:W0:Y:S01]  /*8110*/  S2R R3, SR_CgaCtaId ;  /* 0x0000000000037919 */ /* 0x000e220000008800 */
[----:B------:R-:W-:Y:S02]  /*8120*/  MOV R0, 0x400 ;  /* 0x0000040000007802 */ /* 0x000fe40000000f00 */
[----:B------:R-:W-:Y:S02]  /*8130*/  SHF.L.U32 R2, R24, 0x1f, RZ ;  /* 0x0000001f18027819 */ /* 0x000fe400000006ff */
[----:B0-----:R-:W-:-:S05]  /*8140*/  LEA R0, R3, R0, 0x18 ;  /* 0x0000000003007211 */ /* 0x001fca00078ec0ff */
[----:B------:R-:W-:-:S04]  /*8150*/  VIADD R0, R0, 0x70 ;  /* 0x0000007000007836 */ /* 0x000fc80000000000 */
[C---:B------:R-:W-:Y:S02]  /*8160*/  IMAD R5, R25.reuse, 0x8, R0 ;  /* 0x0000000819057824 */ /* 0x040fe400078e0200 */
[----:B------:R-:W-:Y:S02]  /*8170*/  VIADD R25, R25, 0x1 ;  /* 0x0000000119197836 */ /* 0x000fe40000000000 */
[----:B------:R-:W0:Y:S03]  /*8180*/  SYNCS.PHASECHK.TRANS64.TRYWAIT P0, [R5+URZ], R2 ;  /* 0x00000002050075a7 */ /* 0x000e26000800017f */
[----:B------:R-:W-:-:S04]  /*8190*/  ISETP.NE.AND P1, PT, R25, 0xe, PT ;  /* 0x0000000e1900780c */ /* 0x000fc80003f25270 */
[----:B------:R-:W-:Y:S02]  /*81a0*/  SEL R3, RZ, 0x1, P1 ;  /* 0x00000001ff037807 */ /* 0x000fe40000800000 */
[----:B------:R-:W-:Y:S02]  /*81b0*/  SEL R25, R25, RZ, P1 ;  /* 0x000000ff19197207 */ /* 0x000fe40000800000 */
[----:B------:R-:W-:-:S03]  /*81c0*/  LOP3.LUT R24, R24, R3, RZ, 0x3c, !PT ;  /* 0x0000000318187212 */ /* 0x000fc600078e3cff */
[----:B------:R-:W-:Y:S01]  /*81d0*/  IMAD R7, R25, 0x8, R0 ;  /* 0x0000000819077824 */ /* 0x000fe200078e0200 */
[----:B------:R-:W-:Y:S01]  /*81e0*/  SHF.L.U32 R4, R24, 0x1f, RZ ;  /* 0x0000001f18047819 */ /* 0x000fe200000006ff */
[----:B0-----:R-:W-:Y:S06]  /*81f0*/  @!P0 BRA `(.L_x_132) ;  /* 0x0000000c00888947 */ /* 0x001fec0003800000 */
.L_x_165:
[----:B------:R-:W1:Y:S01]  /*8200*/  SYNCS.PHASECHK.TRANS64.TRYWAIT P0, [R7+URZ], R4 ;  /* 0x00000004070075a7 */ /* 0x000e62000800017f */
[----:B0-----:R-:W-:-:S05]  /*8210*/  VIADD R2, R25, 0x1 ;  /* 0x0000000119027836 */ /* 0x001fca0000000000 */
[----:B------:R-:W-:-:S04]  /*8220*/  ISETP.NE.AND P1, PT, R2, 0xe, PT ;  /* 0x0000000e0200780c */ /* 0x000fc80003f25270 */
[----:B------:R-:W-:Y:S02]  /*8230*/  SEL R3, RZ, 0x1, P1 ;  /* 0x00000001ff037807 */ /* 0x000fe40000800000 */
[----:B------:R-:W-:Y:S02]  /*8240*/  SEL R9, R2, RZ, P1 ;  /* 0x000000ff02097207 */ /* 0x000fe40000800000 */
[----:B------:R-:W-:-:S03]  /*8250*/  LOP3.LUT R24, R24, R3, RZ, 0x3c, !PT ;  /* 0x0000000318187212 */ /* 0x000fc600078e3cff */
[----:B------:R-:W-:Y:S01]  /*8260*/  IMAD R6, R9, 0x8, R0 ;  /* 0x0000000809067824 */ /* 0x000fe200078e0200 */
[----:B------:R-:W-:Y:S01]  /*8270*/  SHF.L.U32 R5, R24, 0x1f, RZ ;  /* 0x0000001f18057819 */ /* 0x000fe200000006ff */
[----:B-1----:R-:W-:Y:S06]  /*8280*/  @!P0 BRA `(.L_x_133) ;  /* 0x0000000c00788947 */ /* 0x002fec0003800000 */
.L_x_166:
[----:B------:R-:W1:Y:S01]  /*8290*/  SYNCS.PHASECHK.TRANS64.TRYWAIT P0, [R6+URZ], R5 ;  /* 0x00000005060075a7 */ /* 0x000e62000800017f */
[----:B------:R-:W-:-:S05]  /*82a0*/  VIADD R2, R9, 0x1 ;  /* 0x0000000109027836 */ /* 0x000fca0000000000 */
[----:B------:R-:W-:-:S04]  /*82b0*/  ISETP.NE.AND P1, PT, R2, 0xe, PT ;  /* 0x0000000e0200780c */ /* 0x000fc80003f25270 */
[----:B------:R-:W-:Y:S02]  /*82c0*/  SEL R3, RZ, 0x1, P1 ;  /* 0x00000001ff037807 */ /* 0x000fe40000800000 */
[----:B0-----:R-:W-:Y:S02]  /*82d0*/  SEL R7, R2, RZ, P1 ;  /* 0x000000ff02077207 */ /* 0x001fe40000800000 */
[----:B------:R-:W-:-:S03]  /*82e0*/  LOP3.LUT R24, R24, R3, RZ, 0x3c, !PT ;  /* 0x0000000318187212 */ /* 0x000fc600078e3cff */
[----:B------:R-:W-:Y:S01]  /*82f0*/  IMAD R9, R7, 0x8, R0 ;  /* 0x0000000807097824 */ /* 0x000fe200078e0200 */
[----:B------:R-:W-:Y:S01]  /*8300*/  SHF.L.U32 R4, R24, 0x1f, RZ ;  /* 0x0000001f18047819 */ /* 0x000fe200000006ff */
[----:B-1----:R-:W-:Y:S06]  /*8310*/  @!P0 BRA `(.L_x_134) ;  /* 0x0000000c00688947 */ /* 0x002fec0003800000 */
.L_x_167:
[----:B------:R-:W1:Y:S01]  /*8320*/  SYNCS.PHASECHK.TRANS64.TRYWAIT P0, [R9+URZ], R4 ;  /* 0x00000004090075a7 */ /* 0x000e62000800017f */
[----:B------:R-:W-:-:S05]  /*8330*/  VIADD R2, R7, 0x1 ;  /* 0x0000000107027836 */ /* 0x000fca0000000000 */
[----:B------:R-:W-:-:S04]  /*8340*/  ISETP.NE.AND P1, PT, R2, 0xe, PT ;  /* 0x0000000e0200780c */ /* 0x000fc80003f25270 */
[----:B------:R-:W-:Y:S02]  /*8350*/  SEL R3, RZ, 0x1, P1 ;  /* 0x00000001ff037807 */ /* 0x000fe40000800000 */
[----:B------:R-:W-:Y:S02]  /*8360*/  SEL R7, R2, RZ, P1 ;  /* 0x000000ff02077207 */ /* 0x000fe40000800000 */
[----:B------:R-:W-:-:S03]  /*8370*/  LOP3.LUT R24, R24, R3, RZ, 0x3c, !PT ;  /* 0x0000000318187212 */ /* 0x000fc600078e3cff */
[----:B0-----:R-:W-:Y:S01]  /*8380*/  IMAD R6, R7, 0x8, R0 ;  /* 0x0000000807067824 */ /* 0x001fe200078e0200 */
[----:B------:R-:W-:Y:S01]  /*8390*/  SHF.L.U32 R5, R24, 0x1f, RZ ;  /* 0x0000001f18057819 */ /* 0x000fe200000006ff */
[----:B-1----:R-:W-:Y:S06]  /*83a0*/  @!P0 BRA `(.L_x_135) ;  /* 0x0000000c00588947 */ /* 0x002fec0003800000 */
.L_x_168:
        /* <DEDUP_REMOVED lines=9> */
.L_x_169:
        /* <DEDUP_REMOVED lines=9> */
.L_x_170:
        /* <DEDUP_REMOVED lines=9> */
.L_x_171:
        /* <DEDUP_REMOVED lines=9> */
.L_x_172:
        /* <DEDUP_REMOVED lines=9> */
.L_x_173:
        /* <DEDUP_REMOVED lines=9> */
.L_x_174:
        /* <DEDUP_REMOVED lines=9> */
.L_x_175:
        /* <DEDUP_REMOVED lines=9> */
.L_x_176:
[----:B------:R-:W1:Y:S01]  /*8830*/  SYNCS.PHASECHK.TRANS64.TRYWAIT P0, [R6+URZ], R5 ;  /* 0x00000005060075a7 */ /* 0x000e62000800017f */
[----:B------:R-:W-:-:S05]  /*8840*/  VIADD R2, R7, 0x1 ;  /* 0x0000000107027836 */ /* 0x000fca0000000000 */
[----:B------:R-:W-:-:S04]  /*8850*/  ISETP.NE.AND P1, PT, R2, 0xe, PT ;  /* 0x0000000e0200780c */ /* 0x000fc80003f25270 */
[----:B0-----:R-:W-:Y:S02]  /*8860*/  SEL R4, RZ, 0x1, P1 ;  /* 0x00000001ff047807 */ /* 0x001fe40000800000 */
[----:B------:R-:W-:Y:S02]  /*8870*/  SEL R3, R2, RZ, P1 ;  /* 0x000000ff02037207 */ /* 0x000fe40000800000 */
[----:B------:R-:W-:Y:S01]  /*8880*/  LOP3.LUT R4, R11, R4, RZ, 0x3c, !PT ;  /* 0x000000040b047212 */ /* 0x000fe200078e3cff */
[----:B-1----:R-:W-:Y:S06]  /*8890*/  @!P0 BRA `(.L_x_144) ;  /* 0x0000000800d08947 */ /* 0x002fec0003800000 */
.L_x_177:
[----:B------:R-:W-:Y:S01]  /*88a0*/  IMAD R3, R3, 0x8, R0 ;  /* 0x0000000803037824 */ /* 0x000fe200078e0200 */
[----:B------:R-:W-:-:S07]  /*88b0*/  SHF.L.U32 R0, R4, 0x1f, RZ ;  /* 0x0000001f04007819 */ /* 0x000fce00000006ff */
.L_x_145:
[----:B-1----:R1:W2:Y:S02]  /*88c0*/  SYNCS.PHASECHK.TRANS64.TRYWAIT P0, [R3+URZ], R0 ;  /* 0x00000000030075a7 */ /* 0x0022a4000800017f */
[----:B--2---:R-:W-:Y:S05]  /*88d0*/  @!P0 NANOSLEEP.SYNCS 0x989680 ;  /* 0x009896800000895d */ /* 0x004fea0003900000 */
[----:B------:R-:W2:Y:S02]  /*88e0*/  @!P0 SYNCS.PHASECHK.TRANS64 P0, [R3+URZ], R0 ;  /* 0x00000000030085a7 */ /* 0x000ea4000800007f */
[----:B--2---:R-:W-:Y:S05]  /*88f0*/  @!P0 BRA `(.L_x_145) ;  /* 0xfffffffc00f08947 */ /* 0x004fea000383ffff */
.L_x_130:
[----:B------:R-:W-:Y:S05]  /*8900*/  BSYNC B0 ;  /* 0x0000000000007941 */ /* 0x000fea0003800000 */
.L_x_129:
[----:B------:R-:W-:Y:S05]  /*8910*/  EXIT ;  /* 0x000000000000794d */ /* 0x000fea0003800000 */
.L_x_16:
[----:B0-----:R-:W-:-:S04]  /*8920*/  IMAD.U32 R5, RZ, RZ, UR49 ;  /* 0x00000031ff057e24 */ /* 0x001fc8000f8e00ff */
[----:B------:R0:W1:Y:S03]  /*8930*/  SYNCS.PHASECHK.TRANS64.TRYWAIT P0, [R5+URZ], R0 ;  /* 0x00000000050075a7 */ /* 0x000066000800017f */
[----:B-1----:R-:W-:Y:S05]  /*8940*/  @!P0 NANOSLEEP.SYNCS 0x989680 ;  /* 0x009896800000895d */ /* 0x002fea0003900000 */
[----:B------:R-:W1:Y:S02]  /*8950*/  @!P0 SYNCS.PHASECHK.TRANS64 P0, [R5+URZ], R0 ;  /* 0x00000000050085a7 */ /* 0x000e64000800007f */
[----:B-1----:R-:W-:Y:S05]  /*8960*/  @!P0 BRA `(.L_x_16) ;  /* 0xfffffffc00ec8947 */ /* 0x002fea000383ffff */
[----:B------:R-:W-:Y:S05]  /*8970*/  BRA `(.L_x_146) ;  /* 0xffffff8c00a47947 */ /* 0x000fea000383ffff */
.L_x_20:
[----:B------:R-:W-:Y:S01]  /*8980*/  CS2R R12, SRZ ;  /* 0x00000000000c7805 */ /* 0x000fe2000001ff00 */
[----:B------:R-:W-:Y:S02]  /*8990*/  IMAD.MOV.U32 R11, RZ, RZ, 0x1f ;  /* 0x0000001fff0b7424 */ /* 0x000fe400078e00ff */
[----:B------:R-:W-:-:S07]  /*89a0*/  IMAD.MOV.U32 R15, RZ, RZ, -0x1 ;  /* 0xffffffffff0f7424 */ /* 0x000fce00078e00ff */
[----:B-----5:R-:W-:Y:S05]  /*89b0*/  WARPSYNC.COLLECTIVE R15, `(.L_x_147) ;  /* 0x000000000f087348 */ /* 0x020fea0003c00000 */
[----:B------:R0:W1:Y:S02]  /*89c0*/  SHFL.IDX P6, R14, R13, R12, R11 ;  /* 0x0000000c0d0e7389 */ /* 0x00006400000c000b */
[----:B01---5:R-:W-:Y:S01]  /*89d0*/  ENDCOLLECTIVE ;  /* 0x000000000000791b */ /* 0x023fe20003800000 */
.L_x_147:
[----:B------:R-:W-:Y:S05]  /*89e0*/  BRA `(.L_x_148) ;  /* 0xffffff9000887947 */ /* 0x000fea000383ffff */
.L_x_24:
[----:B-1----:R1:W2:Y:S02]  /*89f0*/  SYNCS.PHASECHK.TRANS64.TRYWAIT P1, [R3+URZ], R0 ;  /* 0x00000000030075a7 */ /* 0x0022a4000802017f */
[----:B--2---:R-:W-:Y:S05]  /*8a00*/  @!P1 NANOSLEEP.SYNCS 0x989680 ;  /* 0x009896800000995d */ /* 0x004fea0003900000 */
[----:B------:R-:W2:Y:S02]  /*8a10*/  @!P1 SYNCS.PHASECHK.TRANS64 P1, [R3+URZ], R0 ;  /* 0x00000000030095a7 */ /* 0x000ea4000802007f */
[----:B--2---:R-:W-:Y:S05]  /*8a20*/  @!P1 BRA `(.L_x_24) ;  /* 0xfffffffc00f09947 */ /* 0x004fea000383ffff */
[----:B------:R-:W-:Y:S05]  /*8a30*/  BRA `(.L_x_23) ;  /* 0xffffff9000a87947 */ /* 0x000fea000383ffff */
.L_x_26:
[----:B------:R-:W-:Y:S01]  /*8a40*/  IMAD.MOV.U32 R78, RZ, RZ, 0x90 ;  /* 0x00000090ff4e7424 */ /* 0x000fe200078e00ff */
[----:B------:R-:W-:Y:S01]  /*8a50*/  ISETP.NE.AND P3, PT, R72, RZ, PT ;  /* 0x000000ff4800720c */ /* 0x000fe20003f65270 */
[C---:B------:R-:W-:Y:S01]  /*8a60*/  IMAD.IADD R13, R26.reuse, 0x1, R87 ;  /* 0x000000011a0d7824 */ /* 0x040fe200078e0257 */
[----:B------:R-:W-:Y:S01]  /*8a70*/  BSSY B0, `(.L_x_149) ;  /* 0x000000d000007945 */ /* 0x000fe20003800000 */
[----:B------:R-:W-:Y:S01]  /*8a80*/  IMAD.IADD R15, R26, 0x1, R89 ;  /* 0x000000011a0f7824 */ /* 0x000fe200078e0259 */
[----:B------:R-:W-:Y:S01]  /*8a90*/  SEL R78, R78, 0x70, !P3 ;  /* 0x000000704e4e7807 */ /* 0x000fe20005800000 */
[C-C-:B------:R-:W-:Y:S01]  /*8aa0*/  IMAD R9, R13.reuse, 0x4, R80.reuse ;  /* 0x000000040d097824 */ /* 0x140fe200078e0250 */
[----:B------:R-:W-:Y:S01]  /*8ab0*/  LEA R13, R13, UR46, 0x2 ;  /* 0x0000002e0d0d7c11 */ /* 0x000fe2000f8e10ff */
[C---:B------:R-:W-:Y:S01]  /*8ac0*/  IMAD R25, R15.reuse, 0x4, R80 ;  /* 0x000000040f197824 */ /* 0x040fe200078e0250 */
[----:B------:R-:W-:Y:S01]  /*8ad0*/  LEA R12, R15, UR46, 0x2 ;  /* 0x0000002e0f0c7c11 */ /* 0x000fe2000f8e10ff */
[----:B------:R-:W-:-:S02]  /*8ae0*/  IMAD.IADD R9, R9, 0x1, R78 ;  /* 0x0000000109097824 */ /* 0x000fc400078e024e */
[----:B------:R-:W-:Y:S02]  /*8af0*/  IMAD.IADD R8, R78, 0x1, R25 ;  /* 0x000000014e087824 */ /* 0x000fe400078e0219 */
[----:B------:R-:W-:-:S07]  /*8b00*/  IMAD.MOV.U32 R15, RZ, RZ, -0x1 ;  /* 0xffffffffff0f7424 */ /* 0x000fce00078e00ff */
[----:B012345:R-:W-:Y:S05]  /*8b10*/  WARPSYNC.COLLECTIVE R15, `(.L_x_150) ;  /* 0x000000000f087348 */ /* 0x03ffea0003c00000 */
[----:B------:R-:W-:Y:S01]  /*8b20*/  NOP ;  /* 0x0000000000007918 */ /* 0x000fe20000000000 */
[----:B012345:R-:W-:Y:S01]  /*8b30*/  ENDCOLLECTIVE ;  /* 0x000000000000791b */ /* 0x03ffe20003800000 */
.L_x_150:
[----:B------:R-:W-:Y:S05]  /*8b40*/  BSYNC B0 ;  /* 0x0000000000007941 */ /* 0x000fea0003800000 */
.L_x_149:
[----:B------:R0:W-:Y:S01]  /*8b50*/  STS [R13+0x1c300], R0 ;  /* 0x01c300000d007388 */ /* 0x0001e20000000800 */
[----:B------:R-:W-:-:S03]  /*8b60*/  IMAD.MOV.U32 R15, RZ, RZ, -0x1 ;  /* 0xffffffffff0f7424 */ /* 0x000fc600078e00ff */
[----:B------:R0:W-:Y:S04]  /*8b70*/  STS [R9], R4 ;  /* 0x0000000409007388 */ /* 0x0001e80000000800 */
[----:B------:R0:W-:Y:S04]  /*8b80*/  STS [R12+0x1c300], R5 ;  /* 0x01c300050c007388 */ /* 0x0001e80000000800 */
[----:B------:R0:W-:Y:S04]  /*8b90*/  STS [R8], R7 ;  /* 0x0000000708007388 */ /* 0x0001e80000000800 */
[----:B------:R-:W1:Y:S04]  /*8ba0*/  LDS R10, [R10+0x1d300] ;  /* 0x01d300000a0a7984 */ /* 0x000e680000000800 */
[----:B------:R0:W2:Y:S04]  /*8bb0*/  LDS R28, [R3+0x1000] ;  /* 0x00100000031c7984 */ /* 0x0000a80000000800 */
[----:B------:R-:W3:Y:S04]  /*8bc0*/  LDS R11, [R11+0x1d300] ;  /* 0x01d300000b0b7984 */ /* 0x000ee80000000800 */
[----:B------:R0:W4:Y:S02]  /*8bd0*/  LDS R25, [R6+0x1000] ;  /* 0x0010000006197984 */ /* 0x0001240000000800 */
[----:B01234-:R-:W-:Y:S05]  /*8be0*/  WARPSYNC.COLLECTIVE R15, `(.L_x_151) ;  /* 0x000000000f087348 */ /* 0x01ffea0003c00000 */
[----:B------:R-:W-:Y:S01]  /*8bf0*/  NOP ;  /* 0x0000000000007918 */ /* 0x000fe20000000000 */
[----:B01234-:R-:W-:Y:S01]  /*8c00*/  ENDCOLLECTIVE ;  /* 0x000000000000791b */ /* 0x01ffe20003800000 */
.L_x_151:
[----:B------:R-:W-:Y:S05]  /*8c10*/  BRA `(.L_x_152) ;  /* 0xffffff9400807947 */ /* 0x000fea000383ffff */
.L_x_30:
[----:B0-----:R0:W1:Y:S02]  /*8c20*/  SYNCS.PHASECHK.TRANS64.TRYWAIT P1, [R84+URZ], R93 ;  /* 0x0000005d540075a7 */ /* 0x001064000802017f */
[----:B-1----:R-:W-:Y:S05]  /*8c30*/  @!P1 NANOSLEEP.SYNCS 0x989680 ;  /* 0x009896800000995d */ /* 0x002fea0003900000 */
[----:B------:R-:W1:Y:S02]  /*8c40*/  @!P1 SYNCS.PHASECHK.TRANS64 P1, [R84+URZ], R93 ;  /* 0x0000005d540095a7 */ /* 0x000e64000802007f */
[----:B-1----:R-:W-:Y:S05]  /*8c50*/  @!P1 BRA `(.L_x_30) ;  /* 0xfffffffc00f09947 */ /* 0x002fea000383ffff */
[----:B------:R-:W-:Y:S05]  /*8c60*/  BRA `(.L_x_29) ;  /* 0xffffff9c00507947 */ /* 0x000fea000383ffff */
.L_x_38:
[----:B------:R0:W0:Y:S02]  /*8c70*/  SYNCS.PHASECHK.TRANS64.TRYWAIT P1, [R90+URZ], R93 ;  /* 0x0000005d5a0075a7 */ /* 0x000024000802017f */
[----:B0-----:R-:W-:Y:S05]  /*8c80*/  @!P1 NANOSLEEP.SYNCS 0x989680 ;  /* 0x009896800000995d */ /* 0x001fea0003900000 */
[----:B------:R-:W0:Y:S02]  /*8c90*/  @!P1 SYNCS.PHASECHK.TRANS64 P1, [R90+URZ], R93 ;  /* 0x0000005d5a0095a7 */ /* 0x000e24000802007f */
[----:B0-----:R-:W-:Y:S05]  /*8ca0*/  @!P1 BRA `(.L_x_38) ;  /* 0xfffffffc00f09947 */ /* 0x001fea000383ffff */
[----:B------:R-:W-:Y:S05]  /*8cb0*/  BRA `(.L_x_37) ;  /* 0xffffffa8005c7947 */ /* 0x000fea000383ffff */
.L_x_39:
[--C-:B0-----:R-:W-:Y:S01]  /*8cc0*/  IMAD.IADD R11, R13, 0x1, R84.reuse ;  /* 0x000000010d0b7824 */ /* 0x101fe200078e0254 */
[----:B------:R-:W-:Y:S01]  /*8cd0*/  BSSY B0, `(.L_x_153) ;  /* 0x000000c000007945 */ /* 0x000fe20003800000 */
[----:B------:R-:W-:Y:S02]  /*8ce0*/  IMAD.IADD R13, R15, 0x1, R84 ;  /* 0x000000010f0d7824 */ /* 0x000fe400078e0254 */
[C-C-:B------:R-:W-:Y:S01]  /*8cf0*/  IMAD R15, R11.reuse, 0x4, R80.reuse ;  /* 0x000000040b0f7824 */ /* 0x140fe200078e0250 */
[----:B------:R-:W-:Y:S01]  /*8d00*/  LEA R11, R11, UR46, 0x2 ;  /* 0x0000002e0b0b7c11 */ /* 0x000fe2000f8e10ff */
[C---:B------:R-:W-:Y:S01]  /*8d10*/  IMAD R89, R13.reuse, 0x4, R80 ;  /* 0x000000040d597824 */ /* 0x040fe200078e0250 */
[----:B------:R-:W-:Y:S01]  /*8d20*/  LEA R13, R13, UR46, 0x2 ;  /* 0x0000002e0d0d7c11 */ /* 0x000fe2000f8e10ff */
[C---:B------:R-:W-:Y:S02]  /*8d30*/  IMAD.IADD R10, R78.reuse, 0x1, R15 ;  /* 0x000000014e0a7824 */ /* 0x040fe400078e020f */
[----:B------:R-:W-:-:S02]  /*8d40*/  IMAD.IADD R12, R78, 0x1, R89 ;  /* 0x000000014e0c7824 */ /* 0x000fc400078e0259 */
[----:B------:R-:W-:-:S07]  /*8d50*/  IMAD.MOV.U32 R15, RZ, RZ, -0x1 ;  /* 0xffffffffff0f7424 */ /* 0x000fce00078e00ff */
[----:B-12345:R-:W-:Y:S05]  /*8d60*/  WARPSYNC.COLLECTIVE R15, `(.L_x_154) ;  /* 0x000000000f087348 */ /* 0x03efea0003c00000 */
[----:B------:R-:W-:Y:S01]  /*8d70*/  NOP ;  /* 0x0000000000007918 */ /* 0x000fe20000000000 */
[----:B-12345:R-:W-:Y:S01]  /*8d80*/  ENDCOLLECTIVE ;  /* 0x000000000000791b */ /* 0x03efe20003800000 */
.L_x_154:
[----:B------:R-:W-:Y:S05]  /*8d90*/  BSYNC B0 ;  /* 0x0000000000007941 */ /* 0x000fea0003800000 */
.L_x_153:
[----:B------:R0:W-:Y:S01]  /*8da0*/  STS [R11+0x1c300], R0 ;  /* 0x01c300000b007388 */ /* 0x0001e20000000800 */
[----:B------:R-:W-:-:S03]  /*8db0*/  IMAD.MOV.U32 R15, RZ, RZ, -0x1 ;  /* 0xffffffffff0f7424 */ /* 0x000fc600078e00ff */
[----:B------:R0:W-:Y:S04]  /*8dc0*/  STS [R10], R3 ;  /* 0x000000030a007388 */ /* 0x0001e80000000800 */
[----:B------:R0:W-:Y:S04]  /*8dd0*/  STS [R13+0x1c300], R4 ;  /* 0x01c300040d007388 */ /* 0x0001e80000000800 */
[----:B------:R0:W-:Y:S04]  /*8de0*/  STS [R12], R5 ;  /* 0x000000050c007388 */ /* 0x0001e80000000800 */
[----:B------:R-:W1:Y:S04]  /*8df0*/  LDS R6, [R6+0x1d300] ;  /* 0x01d3000006067984 */ /* 0x000e680000000800 */
[----:B------:R-:W2:Y:S04]  /*8e00*/  LDS R7, [R7+0x1000] ;  /* 0x0010000007077984 */ /* 0x000ea80000000800 */
[----:B------:R-:W3:Y:S04]  /*8e10*/  LDS R8, [R8+0x1d300] ;  /* 0x01d3000008087984 */ /* 0x000ee80000000800 */
[----:B0-----:R-:W4:Y:S02]  /*8e20*/  LDS R9, [R9+0x1000] ;  /* 0x0010000009097984 */ /* 0x001f240000000800 */
[----:B-1234-:R-:W-:Y:S05]  /*8e30*/  WARPSYNC.COLLECTIVE R15, `(.L_x_155) ;  /* 0x000000000f087348 */ /* 0x01efea0003c00000 */
[----:B------:R-:W-:Y:S01]  /*8e40*/  NOP ;  /* 0x0000000000007918 */ /* 0x000fe20000000000 */
[----:B-1234-:R-:W-:Y:S01]  /*8e50*/  ENDCOLLECTIVE ;  /* 0x000000000000791b */ /* 0x01efe20003800000 */
.L_x_155:
[----:B------:R-:W-:Y:S05]  /*8e60*/  BRA `(.L_x_156) ;  /* 0xffffffa8008c7947 */ /* 0x000fea000383ffff */
.L_x_45:
[----:B-1----:R-:W-:-:S04]  /*8e70*/  IMAD.U32 R3, RZ, RZ, UR49 ;  /* 0x00000031ff037e24 */ /* 0x002fc8000f8e00ff */
[----:B------:R1:W2:Y:S03]  /*8e80*/  SYNCS.PHASECHK.TRANS64.TRYWAIT P0, [R3+URZ+0x10], R0 ;  /* 0x00001000030075a7 */ /* 0x0002a6000800017f */
[----:B--2---:R-:W-:Y:S05]  /*8e90*/  @!P0 NANOSLEEP.SYNCS 0x989680 ;  /* 0x009896800000895d */ /* 0x004fea0003900000 */
[----:B------:R-:W2:Y:S02]  /*8ea0*/  @!P0 SYNCS.PHASECHK.TRANS64 P0, [R3+URZ+0x10], R0 ;  /* 0x00001000030085a7 */ /* 0x000ea4000800007f */
[----:B--2---:R-:W-:Y:S05]  /*8eb0*/  @!P0 BRA `(.L_x_45) ;  /* 0xfffffffc00ec8947 */ /* 0x004fea000383ffff */
[----:B------:R-:W-:Y:S05]  /*8ec0*/  BRA `(.L_x_157) ;  /* 0xffffffb000f87947 */ /* 0x000fea000383ffff */
.L_x_114:
[----:B------:R-:W-:Y:S01]  /*8ed0*/  BSSY B0, `(.L_x_158) ;  /* 0x0000006000007945 */ /* 0x000fe20003800000 */
[----:B------:R-:W-:-:S07]  /*8ee0*/  IMAD.MOV.U32 R15, RZ, RZ, -0x1 ;  /* 0xffffffffff0f7424 */ /* 0x000fce00078e00ff */
[----:B-----5:R-:W-:Y:S05]  /*8ef0*/  WARPSYNC.COLLECTIVE R15, `(.L_x_159) ;  /* 0x000000000f0c7348 */ /* 0x020fea0003c00000 */
[----:B------:R-:W-:Y:S02]  /*8f00*/  ELECT P6, UR62, PT ;  /* 0x00000000003e782f */ /* 0x000fe400038c0000 */
[----:B------:R-:W-:Y:S01]  /*8f10*/  MOV R14, UR62 ;  /* 0x0000003e000e7c02 */ /* 0x000fe20008000f00 */
[----:B-----5:R-:W-:Y:S10]  /*8f20*/  ENDCOLLECTIVE ;  /* 0x000000000000791b */ /* 0x020ff40003800000 */
.L_x_159:
[----:B------:R-:W-:Y:S05]  /*8f30*/  BSYNC B0 ;  /* 0x0000000000007941 */ /* 0x000fea0003800000 */
.L_x_158:
[----:B------:R-:W-:Y:S05]  /*8f40*/  BRA `(.L_x_160) ;  /* 0xffffffdc00a47947 */ /* 0x000fea000383ffff */
.L_x_119:
[----:B0-----:R0:W2:Y:S02]  /*8f50*/  SYNCS.PHASECHK.TRANS64.TRYWAIT P0, [R7+URZ+0x70], R4 ;  /* 0x00007004070075a7 */ /* 0x0010a4000800017f */
[----:B--2---:R-:W-:Y:S05]  /*8f60*/  @!P0 NANOSLEEP.SYNCS 0x989680 ;  /* 0x009896800000895d */ /* 0x004fea0003900000 */
[----:B------:R-:W2:Y:S02]  /*8f70*/  @!P0 SYNCS.PHASECHK.TRANS64 P0, [R7+URZ+0x70], R4 ;  /* 0x00007004070085a7 */ /* 0x000ea4000800007f */
[----:B--2---:R-:W-:Y:S05]  /*8f80*/  @!P0 BRA `(.L_x_119) ;  /* 0xfffffffc00f08947 */ /* 0x004fea000383ffff */
[----:B------:R-:W-:Y:S05]  /*8f90*/  BRA `(.L_x_161) ;  /* 0xffffffe000b07947 */ /* 0x000fea000383ffff */
.L_x_128:
[----:B------:R-:W-:Y:S01]  /*8fa0*/  BSSY B0, `(.L_x_162) ;  /* 0x0000006000007945 */ /* 0x000fe20003800000 */
[----:B------:R-:W-:-:S07]  /*8fb0*/  IMAD.MOV.U32 R15, RZ, RZ, -0x1 ;  /* 0xffffffffff0f7424 */ /* 0x000fce00078e00ff */
[----:B-----5:R-:W-:Y:S05]  /*8fc0*/  WARPSYNC.COLLECTIVE R15, `(.L_x_163) ;  /* 0x000000000f0c7348 */ /* 0x020fea0003c00000 */
[----:B------:R-:W-:Y:S02]  /*8fd0*/  ELECT P6, UR62, PT ;  /* 0x00000000003e782f */ /* 0x000fe400038c0000 */
[----:B------:R-:W-:Y:S01]  /*8fe0*/  MOV R14, UR62 ;  /* 0x0000003e000e7c02 */ /* 0x000fe20008000f00 */
[----:B-----5:R-:W-:Y:S10]  /*8ff0*/  ENDCOLLECTIVE ;  /* 0x000000000000791b */ /* 0x020ff40003800000 */
.L_x_163:
[----:B------:R-:W-:Y:S05]  /*9000*/  BSYNC B0 ;  /* 0x0000000000007941 */ /* 0x000fea0003800000 */
.L_x_162:
[----:B------:R-:W-:Y:S05]  /*9010*/  BRA `(.L_x_164) ;  /* 0xfffffff000207947 */ /* 0x000fea000383ffff */
.L_x_132:
[----:B0-----:R0:W1:Y:S02]  /*9020*/  SYNCS.PHASECHK.TRANS64.TRYWAIT P0, [R5+URZ], R2 ;  /* 0x00000002050075a7 */ /* 0x001064000800017f */
[----:B-1----:R-:W-:Y:S05]  /*9030*/  @!P0 NANOSLEEP.SYNCS 0x989680 ;  /* 0x009896800000895d */ /* 0x002fea0003900000 */
[----:B------:R-:W1:Y:S02]  /*9040*/  @!P0 SYNCS.PHASECHK.TRANS64 P0, [R5+URZ], R2 ;  /* 0x00000002050085a7 */ /* 0x000e64000800007f */
[----:B-1----:R-:W-:Y:S05]  /*9050*/  @!P0 BRA `(.L_x_132) ;  /* 0xfffffffc00f08947 */ /* 0x002fea000383ffff */
[----:B------:R-:W-:Y:S05]  /*9060*/  BRA `(.L_x_165) ;  /* 0xfffffff000647947 */ /* 0x000fea000383ffff */
.L_x_133:
[----:B0-----:R0:W1:Y:S02]  /*9070*/  SYNCS.PHASECHK.TRANS64.TRYWAIT P0, [R7+URZ], R4 ;  /* 0x00000004070075a7 */ /* 0x001064000800017f */
[----:B-1----:R-:W-:Y:S05]  /*9080*/  @!P0 NANOSLEEP.SYNCS 0x989680 ;  /* 0x009896800000895d */ /* 0x002fea0003900000 */
[----:B------:R-:W1:Y:S02]  /*9090*/  @!P0 SYNCS.PHASECHK.TRANS64 P0, [R7+URZ], R4 ;  /* 0x00000004070085a7 */ /* 0x000e64000800007f */
[----:B-1----:R-:W-:Y:S05]  /*90a0*/  @!P0 BRA `(.L_x_133) ;  /* 0xfffffffc00f08947 */ /* 0x002fea000383ffff */
[----:B------:R-:W-:Y:S05]  /*90b0*/  BRA `(.L_x_166) ;  /* 0xfffffff000747947 */ /* 0x000fea000383ffff */
.L_x_134:
[----:B0-----:R0:W1:Y:S02]  /*90c0*/  SYNCS.PHASECHK.TRANS64.TRYWAIT P0, [R6+URZ], R5 ;  /* 0x00000005060075a7 */ /* 0x001064000800017f */
[----:B-1----:R-:W-:Y:S05]  /*90d0*/  @!P0 NANOSLEEP.SYNCS 0x989680 ;  /* 0x009896800000895d */ /* 0x002fea0003900000 */
[----:B------:R-:W1:Y:S02]  /*90e0*/  @!P0 SYNCS.PHASECHK.TRANS64 P0, [R6+URZ], R5 ;  /* 0x00000005060085a7 */ /* 0x000e64000800007f */
[----:B-1----:R-:W-:Y:S05]  /*90f0*/  @!P0 BRA `(.L_x_134) ;  /* 0xfffffffc00f08947 */ /* 0x002fea000383ffff */
[----:B------:R-:W-:Y:S05]  /*9100*/  BRA `(.L_x_167) ;  /* 0xfffffff000847947 */ /* 0x000fea000383ffff */
.L_x_135:
[----:B0-----:R0:W1:Y:S02]  /*9110*/  SYNCS.PHASECHK.TRANS64.TRYWAIT P0, [R9+URZ], R4 ;  /* 0x00000004090075a7 */ /* 0x001064000800017f */
[----:B-1----:R-:W-:Y:S05]  /*9120*/  @!P0 NANOSLEEP.SYNCS 0x989680 ;  /* 0x009896800000895d */ /* 0x002fea0003900000 */
[----:B------:R-:W1:Y:S02]  /*9130*/  @!P0 SYNCS.PHASECHK.TRANS64 P0, [R9+URZ], R4 ;  /* 0x00000004090085a7 */ /* 0x000e64000800007f */
[----:B-1----:R-:W-:Y:S05]  /*9140*/  @!P0 BRA `(.L_x_135) ;  /* 0xfffffffc00f08947 */ /* 0x002fea000383ffff */
[----:B------:R-:W-:Y:S05]  /*9150*/  BRA `(.L_x_168) ;  /* 0xfffffff000947947 */ /* 0x000fea000383ffff */
.L_x_136:
[----:B0-----:R0:W1:Y:S02]  /*9160*/  SYNCS.PHASECHK.TRANS64.TRYWAIT P0, [R6+URZ], R5 ;  /* 0x00000005060075a7 */ /* 0x001064000800017f */
[----:B-1----:R-:W-:Y:S05]  /*9170*/  @!P0 NANOSLEEP.SYNCS 0x989680 ;  /* 0x009896800000895d */ /* 0x002fea0003900000 */
[----:B------:R-:W1:Y:S02]  /*9180*/  @!P0 SYNCS.PHASECHK.TRANS64 P0, [R6+URZ], R5 ;  /* 0x00000005060085a7 */ /* 0x000e64000800007f */
[----:B-1----:R-:W-:Y:S05]  /*9190*/  @!P0 BRA `(.L_x_136) ;  /* 0xfffffffc00f08947 */ /* 0x002fea000383ffff */
[----:B------:R-:W-:Y:S05]  /*91a0*/  BRA `(.L_x_169) ;  /* 0xfffffff000a47947 */ /* 0x000fea000383ffff */
.L_x_137:
[----:B0-----:R0:W1:Y:S02]  /*91b0*/  SYNCS.PHASECHK.TRANS64.TRYWAIT P0, [R9+URZ], R4 ;  /* 0x00000004090075a7 */ /* 0x001064000800017f */
[----:B-1----:R-:W-:Y:S05]  /*91c0*/  @!P0 NANOSLEEP.SYNCS 0x989680 ;  /* 0x009896800000895d */ /* 0x002fea0003900000 */
[----:B------:R-:W1:Y:S02]  /*91d0*/  @!P0 SYNCS.PHASECHK.TRANS64 P0, [R9+URZ], R4 ;  /* 0x00000004090085a7 */ /* 0x000e64000800007f */
[----:B-1----:R-:W-:Y:S05]  /*91e0*/  @!P0 BRA `(.L_x_137) ;  /* 0xfffffffc00f08947 */ /* 0x002fea000383ffff */
[----:B------:R-:W-:Y:S05]  /*91f0*/  BRA `(.L_x_170) ;  /* 0xfffffff000b47947 */ /* 0x000fea000383ffff */
.L_x_138:
[----:B0-----:R0:W1:Y:S02]  /*9200*/  SYNCS.PHASECHK.TRANS64.TRYWAIT P0, [R6+URZ], R5 ;  /* 0x00000005060075a7 */ /* 0x001064000800017f */
[----:B-1----:R-:W-:Y:S05]  /*9210*/  @!P0 NANOSLEEP.SYNCS 0x989680 ;  /* 0x009896800000895d */ /* 0x002fea0003900000 */
[----:B------:R-:W1:Y:S02]  /*9220*/  @!P0 SYNCS.PHASECHK.TRANS64 P0, [R6+URZ], R5 ;  /* 0x00000005060085a7 */ /* 0x000e64000800007f */
[----:B-1----:R-:W-:Y:S05]  /*9230*/  @!P0 BRA `(.L_x_138) ;  /* 0xfffffffc00f08947 */ /* 0x002fea000383ffff */
[----:B------:R-:W-:Y:S05]  /*9240*/  BRA `(.L_x_171) ;  /* 0xfffffff000c47947 */ /* 0x000fea000383ffff */
.L_x_139:
[----:B0-----:R0:W1:Y:S02]  /*9250*/  SYNCS.PHASECHK.TRANS64.TRYWAIT P0, [R9+URZ], R4 ;  /* 0x00000004090075a7 */ /* 0x001064000800017f */
[----:B-1----:R-:W-:Y:S05]  /*9260*/  @!P0 NANOSLEEP.SYNCS 0x989680 ;  /* 0x009896800000895d */ /* 0x002fea0003900000 */
[----:B------:R-:W1:Y:S02]  /*9270*/  @!P0 SYNCS.PHASECHK.TRANS64 P0, [R9+URZ], R4 ;  /* 0x00000004090085a7 */ /* 0x000e64000800007f */
[----:B-1----:R-:W-:Y:S05]  /*9280*/  @!P0 BRA `(.L_x_139) ;  /* 0xfffffffc00f08947 */ /* 0x002fea000383ffff */
[----:B------:R-:W-:Y:S05]  /*9290*/  BRA `(.L_x_172) ;  /* 0xfffffff000d47947 */ /* 0x000fea000383ffff */
.L_x_140:
[----:B0-----:R0:W1:Y:S02]  /*92a0*/  SYNCS.PHASECHK.TRANS64.TRYWAIT P0, [R6+URZ], R5 ;  /* 0x00000005060075a7 */ /* 0x001064000800017f */
[----:B-1----:R-:W-:Y:S05]  /*92b0*/  @!P0 NANOSLEEP.SYNCS 0x989680 ;  /* 0x009896800000895d */ /* 0x002fea0003900000 */
[----:B------:R-:W1:Y:S02]  /*92c0*/  @!P0 SYNCS.PHASECHK.TRANS64 P0, [R6+URZ], R5 ;  /* 0x00000005060085a7 */ /* 0x000e64000800007f */
[----:B-1----:R-:W-:Y:S05]  /*92d0*/  @!P0 BRA `(.L_x_140) ;  /* 0xfffffffc00f08947 */ /* 0x002fea000383ffff */
[----:B------:R-:W-:Y:S05]  /*92e0*/  BRA `(.L_x_173) ;  /* 0xfffffff000e47947 */ /* 0x000fea000383ffff */
.L_x_141:
[----:B0-----:R0:W1:Y:S02]  /*92f0*/  SYNCS.PHASECHK.TRANS64.TRYWAIT P0, [R9+URZ], R4 ;  /* 0x00000004090075a7 */ /* 0x001064000800017f */
[----:B-1----:R-:W-:Y:S05]  /*9300*/  @!P0 NANOSLEEP.SYNCS 0x989680 ;  /* 0x009896800000895d */ /* 0x002fea0003900000 */
[----:B------:R-:W1:Y:S02]  /*9310*/  @!P0 SYNCS.PHASECHK.TRANS64 P0, [R9+URZ], R4 ;  /* 0x00000004090085a7 */ /* 0x000e64000800007f */
[----:B-1----:R-:W-:Y:S05]  /*9320*/  @!P0 BRA `(.L_x_141) ;  /* 0xfffffffc00f08947 */ /* 0x002fea000383ffff */
[----:B------:R-:W-:Y:S05]  /*9330*/  BRA `(.L_x_174) ;  /* 0xfffffff000f47947 */ /* 0x000fea000383ffff */
.L_x_142:
[----:B0-----:R0:W1:Y:S02]  /*9340*/  SYNCS.PHASECHK.TRANS64.TRYWAIT P0, [R6+URZ], R5 ;  /* 0x00000005060075a7 */ /* 0x001064000800017f */
[----:B-1----:R-:W-:Y:S05]  /*9350*/  @!P0 NANOSLEEP.SYNCS 0x989680 ;  /* 0x009896800000895d */ /* 0x002fea0003900000 */
[----:B------:R-:W1:Y:S02]  /*9360*/  @!P0 SYNCS.PHASECHK.TRANS64 P0, [R6+URZ], R5 ;  /* 0x00000005060085a7 */ /* 0x000e64000800007f */
[----:B-1----:R-:W-:Y:S05]  /*9370*/  @!P0 BRA `(.L_x_142) ;  /* 0xfffffffc00f08947 */ /* 0x002fea000383ffff */
[----:B------:R-:W-:Y:S05]  /*9380*/  BRA `(.L_x_175) ;  /* 0xfffffff400047947 */ /* 0x000fea000383ffff */
.L_x_143:
[----:B0-----:R0:W1:Y:S02]  /*9390*/  SYNCS.PHASECHK.TRANS64.TRYWAIT P0, [R9+URZ], R4 ;  /* 0x00000004090075a7 */ /* 0x001064000800017f */
[----:B-1----:R-:W-:Y:S05]  /*93a0*/  @!P0 NANOSLEEP.SYNCS 0x989680 ;  /* 0x009896800000895d */ /* 0x002fea0003900000 */
[----:B------:R-:W1:Y:S02]  /*93b0*/  @!P0 SYNCS.PHASECHK.TRANS64 P0, [R9+URZ], R4 ;  /* 0x00000004090085a7 */ /* 0x000e64000800007f */
[----:B-1----:R-:W-:Y:S05]  /*93c0*/  @!P0 BRA `(.L_x_143) ;  /* 0xfffffffc00f08947 */ /* 0x002fea000383ffff */
[----:B------:R-:W-:Y:S05]  /*93d0*/  BRA `(.L_x_176) ;  /* 0xfffffff400147947 */ /* 0x000fea000383ffff */
.L_x_144:
[----:B0-----:R0:W1:Y:S02]  /*93e0*/  SYNCS.PHASECHK.TRANS64.TRYWAIT P0, [R6+URZ], R5 ;  /* 0x00000005060075a7 */ /* 0x001064000800017f */
[----:B-1----:R-:W-:Y:S05]  /*93f0*/  @!P0 NANOSLEEP.SYNCS 0x989680 ;  /* 0x009896800000895d */ /* 0x002fea0003900000 */
[----:B------:R-:W1:Y:S02]  /*9400*/  @!P0 SYNCS.PHASECHK.TRANS64 P0, [R6+URZ], R5 ;  /* 0x00000005060085a7 */ /* 0x000e64000800007f */
[----:B-1----:R-:W-:Y:S05]  /*9410*/  @!P0 BRA `(.L_x_144) ;  /* 0xfffffffc00f08947 */ /* 0x002fea000383ffff */
[----:B------:R-:W-:Y:S05]  /*9420*/  BRA `(.L_x_177) ;  /* 0xfffffff4001c7947 */ /* 0x000fea000383ffff */
.L_x_178:
[----:B------:R-:W-:-:S00]  /*9430*/  BRA `(.L_x_178) ;  /* 0xfffffffc00fc7947 */ /* 0x000fc0000383ffff */
[----:B------:R-:W-:-:S00]  /*9440*/  NOP ;  /* 0x0000000000007918 */ /* 0x000fc00000000000 */
        /* <DEDUP_REMOVED lines=11> */
.L_x_179:


//--------------------- .nv.global.init           --------------------------
	.section	.nv.global.init,"aw",@progbits
.nv.global.init:
	.type		$str$24,@object
	.size		$str$24,($str$25 - $str$24)
$str$24:
        /*0000*/ 	.byte	0x28, 0x61, 0x64, 0x64, 0x72, 0x65, 0x73, 0x73, 0x20, 0x26, 0x20, 0x6d, 0x61, 0x73, 0x6b, 0x29
        /*0010*/ 	.byte	0x20, 0x3d, 0x3d, 0x20, 0x30, 0x00
	.type		$str$25,@object
	.size		$str$25,(__unnamed_1 - $str$25)
$str$25:
        /*0016*/ 	.byte	0x2f, 0x74, 0x6d, 0x70, 0x2f, 0x63, 0x75, 0x74, 0x6c, 0x61, 0x73, 0x73, 0x5f, 0x73, 0x77, 0x65
        /*0026*/ 	.byte	0x65, 0x70, 0x5f, 0x73, 0x72, 0x63, 0x2f, 0x69, 0x6e, 0x63, 0x6c, 0x75, 0x64, 0x65, 0x2f, 0x63
        /*0036*/ 	.byte	0x75, 0x74, 0x65, 0x2f, 0x70, 0x6f, 0x69, 0x6e, 0x74, 0x65, 0x72, 0x5f, 0x66, 0x6c, 0x61, 0x67
        /*0046*/ 	.byte	0x67, 0x65, 0x64, 0x2e, 0x68, 0x70, 0x70, 0x00
	.type		__unnamed_1,@object
	.size		__unnamed_1,(__unnamed_2 - __unnamed_1)
__unnamed_1:
        /*004e*/ 	.byte	0x61, 0x75, 0x74, 0x6f, 0x20, 0x63, 0x75, 0x74, 0x65, 0x3a, 0x3a, 0x61, 0x73, 0x5f, 0x70, 0x6f
        /* <DEDUP_REMOVED lines=27> */
        /*020e*/ 	.byte	0x32, 0x30, 0x34, 0x38, 0x3e, 0x3e, 0x3e, 0x3e, 0x3e, 0x20, 0x26, 0x5d, 0x00
	.type		__unnamed_2,@object
	.size		__unnamed_2,(.L_1 - __unnamed_2)
__unnamed_2:
        /* <DEDUP_REMOVED lines=29> */
.L_1:


//--------------------- .nv.shared._ZN7cutlass13device_kernelINS_4gemm6kernel13GemmUniversalIN4cute5tupleIJiiiiEEENS1_10collective13CollectiveMmaINS1_39MainloopSm90TmaGmmaRmemAWarpSpecializedILi14ENS5_IJNS4_1CILi1EEESB_SB_EEENS1_32KernelTmaWarpSpecializedPingpongEEENS5_IJNSA_ILi64EEESF_NSA_ILi32EEEEEENS_10tfloat32_tENS5_IJSB_llEEESI_SJ_NS4_8TiledMMAINS4_8MMA_AtomIJNS4_4SM904GMMA29MMA_64x64x8_F32TF32TF32_RS_TNILNSN_7ScaleInE1ELSP_1EEEEEENS4_6LayoutISC_NS5_IJNSA_ILi0EEEST_ST_EEEEENS5_IJNS4_10UnderscoreESW_SW_EEEEENS4_13SM90_TMA_LOADENS4_14ComposedLayoutINS4_7SwizzleILi1ELi4ELi3EEENS4_18smem_ptr_flag_bitsILi32EEENSS_INS5_IJNSA_ILi8EEES15_EEENS5_IJSB_S15_EEEEEEENS4_9Copy_AtomIJNS4_39AutoVectorizingCopyWithAssumedAlignmentILi128EEESI_EEENS4_8identityESZ_S19_vS1E_EENS_8epilogue10collective6detail29Sm90TmaWarpSpecializedAdapterINS1H_15DefaultEpilogueISI_NS5_IJlSB_lEEES1L_NS1G_6thread17LinearCombinationISI_Li1EffLNS1M_9ScaleType4KindE0ELNS_15FloatRoundStyleE2ESI_EENS1_15EpilogueDefaultEEEEEvvEEEEvNT_6ParamsE --------------------------
	.section	.nv.shared._ZN7cutlass13device_kernelINS_4gemm6kernel13GemmUniversalIN4cute5tupleIJiiiiEEENS1_10collective13CollectiveMmaINS1_39MainloopSm90TmaGmmaRmemAWarpSpecializedILi14ENS5_IJNS4_1CILi1EEESB_SB_EEENS1_32KernelTmaWarpSpecializedPingpongEEENS5_IJNSA_ILi64EEESF_NSA_ILi32EEEEEENS_10tfloat32_tENS5_IJSB_llEEESI_SJ_NS4_8TiledMMAINS4_8MMA_AtomIJNS4_4SM904GMMA29MMA_64x64x8_F32TF32TF32_RS_TNILNSN_7ScaleInE1ELSP_1EEEEEENS4_6LayoutISC_NS5_IJNSA_ILi0EEEST_ST_EEEEENS5_IJNS4_10UnderscoreESW_SW_EEEEENS4_13SM90_TMA_LOADENS4_14ComposedLayoutINS4_7SwizzleILi1ELi4ELi3EEENS4_18smem_ptr_flag_bitsILi32EEENSS_INS5_IJNSA_ILi8EEES15_EEENS5_IJSB_S15_EEEEEEENS4_9Copy_AtomIJNS4_39AutoVectorizingCopyWithAssumedAlignmentILi128EEESI_EEENS4_8identityESZ_S19_vS1E_EENS_8epilogue10collective6detail29Sm90TmaWarpSpecializedAdapterINS1H_15DefaultEpilogueISI_NS5_IJlSB_lEEES1L_NS1G_6thread17LinearCombinationISI_Li1EffLNS1M_9ScaleType4KindE0ELNS_15FloatRoundStyleE2ESI_EENS1_15EpilogueDefaultEEEEEvvEEEEvNT_6ParamsE,"aw",@nobits
	.sectionflags	@""
	.align	16
	.zero		1024


//--------------------- .nv.shared.reserved.0     --------------------------
	.section	.nv.shared.reserved.0,"aw",@nobits
	.weak		__nv_reservedSMEM_offset_0_alias
	.size		__nv_reservedSMEM_offset_0_alias, 0, 0
	.other		__nv_reservedSMEM_offset_0_alias,@"STO_CUDA_RESERVED_SHARED STV_DEFAULT"
__nv_reservedSMEM_offset_0_alias:
	.zero		0


//--------------------- .nv.global                --------------------------
	.section	.nv.global,"aw",@nobits
.nv.global:
	.type		_ZN40_INTERNAL_92ea0d8c_4_k_cu_efb1cdfe_259004cute1_E,@object
	.size		_ZN40_INTERNAL_92ea0d8c_4_k_cu_efb1cdfe_259004cute1_E,(_ZN40_INTERNAL_92ea0d8c_4_k_cu_efb1cdfe_259004cuda3std3__45__cpo6cbeginE - _ZN40_INTERNAL_92ea0d8c_4_k_cu_efb1cdfe_259004cute1_E)
_ZN40_INTERNAL_92ea0d8c_4_k_cu_efb1cdfe_259004cute1_E:
	.zero		1
	.type		_ZN40_INTERNAL_92ea0d8c_4_k_cu_efb1cdfe_259004cuda3std3__45__cpo6cbeginE,@object
	.size		_ZN40_INTERNAL_92ea0d8c_4_k_cu_efb1cdfe_259004cuda3std3__45__cpo6cbeginE,(_ZN40_INTERNAL_92ea0d8c_4_k_cu_efb1cdfe_259004cuda3std3__48in_placeE - _ZN40_INTERNAL_92ea0d8c_4_k_cu_efb1cdfe_259004cuda3std3__45__cpo6cbeginE)
_ZN40_INTERNAL_92ea0d8c_4_k_cu_efb1cdfe_259004cuda3std3__45__cpo6cbeginE:
	.zero		1
	.type		_ZN40_INTERNAL_92ea0d8c_4_k_cu_efb1cdfe_259004cuda3std3__48in_placeE,@object
	.size		_ZN40_INTERNAL_92ea0d8c_4_k_cu_efb1cdfe_259004cuda3std3__48in_placeE,(_ZN40_INTERNAL_92ea0d8c_4_k_cu_efb1cdfe_259004cuda3std6ranges3__45__cpo9iter_moveE - _ZN40_INTERNAL_92ea0d8c_4_k_cu_efb1cdfe_259004cuda3std3__48in_placeE)
_ZN40_INTERNAL_92ea0d8c_4_k_cu_efb1cdfe_259004cuda3std3__48in_placeE:
	.zero		1
	.type		_ZN40_INTERNAL_92ea0d8c_4_k_cu_efb1cdfe_259004cuda3std6ranges3__45__cpo9iter_moveE,@object
	.size		_ZN40_INTERNAL_92ea0d8c_4_k_cu_efb1cdfe_259004cuda3std6ranges3__45__cpo9iter_moveE,(_ZN40_INTERNAL_92ea0d8c_4_k_cu_efb1cdfe_259004cuda3std3__45__cpo5beginE - _ZN40_INTERNAL_92ea0d8c_4_k_cu_efb1cdfe_259004cuda3std6ranges3__45__cpo9iter_moveE)
_ZN40_INTERNAL_92ea0d8c_4_k_cu_efb1cdfe_259004cuda3std6ranges3__45__cpo9iter_moveE:
	.zero		1
	.type		_ZN40_INTERNAL_92ea0d8c_4_k_cu_efb1cdfe_259004cuda3std3__45__cpo5beginE,@object
	.size		_ZN40_INTERNAL_92ea0d8c_4_k_cu_efb1cdfe_259004cuda3std3__45__cpo5beginE,(_ZN40_INTERNAL_92ea0d8c_4_k_cu_efb1cdfe_259004cuda3std3__442_GLOBAL__N__92ea0d8c_4_k_cu_efb1cdfe_259006ignoreE - _ZN40_INTERNAL_92ea0d8c_4_k_cu_efb1cdfe_259004cuda3std3__45__cpo5beginE)
_ZN40_INTERNAL_92ea0d8c_4_k_cu_efb1cdfe_259004cuda3std3__45__cpo5beginE:
	.zero		1
	.type		_ZN40_INTERNAL_92ea0d8c_4_k_cu_efb1cdfe_259004cuda3std3__442_GLOBAL__N__92ea0d8c_4_k_cu_efb1cdfe_259006ignoreE,@object
	.size		_ZN40_INTERNAL_92ea0d8c_4_k_cu_efb1cdfe_259004cuda3std3__442_GLOBAL__N__92ea0d8c_4_k_cu_efb1cdfe_259006ignoreE,(_ZN40_INTERNAL_92ea0d8c_4_k_cu_efb1cdfe_259004cute7productE - _ZN40_INTERNAL_92ea0d8c_4_k_cu_efb1cdfe_259004cuda3std3__442_GLOBAL__N__92ea0d8c_4_k_cu_efb1cdfe_259006ignoreE)
_ZN40_INTERNAL_92ea0d8c_4_k_cu_efb1cdfe_259004cuda3std3__442_GLOBAL__N__92ea0d8c_4_k_cu_efb1cdfe_259006ignoreE:
	.zero		1
	.type		_ZN40_INTERNAL_92ea0d8c_4_k_cu_efb1cdfe_259004cute7productE,@object
	.size		_ZN40_INTERNAL_92ea0d8c_4_k_cu_efb1cdfe_259004cute7productE,(_ZN40_INTERNAL_92ea0d8c_4_k_cu_efb1cdfe_259004cuda3std3__45__cpo3endE - _ZN40_INTERNAL_92ea0d8c_4_k_cu_efb1cdfe_259004cute7productE)
_ZN40_INTERNAL_92ea0d8c_4_k_cu_efb1cdfe_259004cute7productE:
	.zero		1
	.type		_ZN40_INTERNAL_92ea0d8c_4_k_cu_efb1cdfe_259004cuda3std3__45__cpo3endE,@object
	.size		_ZN40_INTERNAL_92ea0d8c_4_k_cu_efb1cdfe_259004cuda3std3__45__cpo3endE,(_ZN40_INTERNAL_92ea0d8c_4_k_cu_efb1cdfe_259004cuda3std3__419piecewise_constructE - _ZN40_INTERNAL_92ea0d8c_4_k_cu_efb1cdfe_259004cuda3std3__45__cpo3endE)
_ZN40_INTERNAL_92ea0d8c_4_k_cu_efb1cdfe_259004cuda3std3__45__cpo3endE:
	.zero		1
	.type		_ZN40_INTERNAL_92ea0d8c_4_k_cu_efb1cdfe_259004cuda3std3__419piecewise_constructE,@object
	.size		_ZN40_INTERNAL_92ea0d8c_4_k_cu_efb1cdfe_259004cuda3std3__419piecewise_constructE,(_ZN40_INTERNAL_92ea0d8c_4_k_cu_efb1cdfe_259004cuda3std3__45__cpo4cendE - _ZN40_INTERNAL_92ea0d8c_4_k_cu_efb1cdfe_259004cuda3std3__419piecewise_constructE)
_ZN40_INTERNAL_92ea0d8c_4_k_cu_efb1cdfe_259004cuda3std3__419piecewise_constructE:
	.zero		1
	.type		_ZN40_INTERNAL_92ea0d8c_4_k_cu_efb1cdfe_259004cuda3std3__45__cpo4cendE,@object
	.size		_ZN40_INTERNAL_92ea0d8c_4_k_cu_efb1cdfe_259004cuda3std3__45__cpo4cendE,(_ZN40_INTERNAL_92ea0d8c_4_k_cu_efb1cdfe_259004cuda3std6ranges3__45__cpo4swapE - _ZN40_INTERNAL_92ea0d8c_4_k_cu_efb1cdfe_259004cuda3std3__45__cpo4cendE)
_ZN40_INTERNAL_92ea0d8c_4_k_cu_efb1cdfe_259004cuda3std3__45__cpo4cendE:
	.zero		1
	.type		_ZN40_INTERNAL_92ea0d8c_4_k_cu_efb1cdfe_259004cuda3std6ranges3__45__cpo4swapE,@object
	.size		_ZN40_INTERNAL_92ea0d8c_4_k_cu_efb1cdfe_259004cuda3std6ranges3__45__cpo4swapE,(.L_9 - _ZN40_INTERNAL_92ea0d8c_4_k_cu_efb1cdfe_259004cuda3std6ranges3__45__cpo4swapE)
_ZN40_INTERNAL_92ea0d8c_4_k_cu_efb1cdfe_259004cuda3std6ranges3__45__cpo4swapE:
	.zero		1
.L_9:


//--------------------- .nv.constant0._ZN7cutlass13device_kernelINS_4gemm6kernel13GemmUniversalIN4cute5tupleIJiiiiEEENS1_10collective13CollectiveMmaINS1_39MainloopSm90TmaGmmaRmemAWarpSpecializedILi14ENS5_IJNS4_1CILi1EEESB_SB_EEENS1_32KernelTmaWarpSpecializedPingpongEEENS5_IJNSA_ILi64EEESF_NSA_ILi32EEEEEENS_10tfloat32_tENS5_IJSB_llEEESI_SJ_NS4_8TiledMMAINS4_8MMA_AtomIJNS4_4SM904GMMA29MMA_64x64x8_F32TF32TF32_RS_TNILNSN_7ScaleInE1ELSP_1EEEEEENS4_6LayoutISC_NS5_IJNSA_ILi0EEEST_ST_EEEEENS5_IJNS4_10UnderscoreESW_SW_EEEEENS4_13SM90_TMA_LOADENS4_14ComposedLayoutINS4_7SwizzleILi1ELi4ELi3EEENS4_18smem_ptr_flag_bitsILi32EEENSS_INS5_IJNSA_ILi8EEES15_EEENS5_IJSB_S15_EEEEEEENS4_9Copy_AtomIJNS4_39AutoVectorizingCopyWithAssumedAlignmentILi128EEESI_EEENS4_8identityESZ_S19_vS1E_EENS_8epilogue10collective6detail29Sm90TmaWarpSpecializedAdapterINS1H_15DefaultEpilogueISI_NS5_IJlSB_lEEES1L_NS1G_6thread17LinearCombinationISI_Li1EffLNS1M_9ScaleType4KindE0ELNS_15FloatRoundStyleE2ESI_EENS1_15EpilogueDefaultEEEEEvvEEEEvNT_6ParamsE --------------------------
	.section	.nv.constant0._ZN7cutlass13device_kernelINS_4gemm6kernel13GemmUniversalIN4cute5tupleIJiiiiEEENS1_10collective13CollectiveMmaINS1_39MainloopSm90TmaGmmaRmemAWarpSpecializedILi14ENS5_IJNS4_1CILi1EEESB_SB_EEENS1_32KernelTmaWarpSpecializedPingpongEEENS5_IJNSA_ILi64EEESF_NSA_ILi32EEEEEENS_10tfloat32_tENS5_IJSB_llEEESI_SJ_NS4_8TiledMMAINS4_8MMA_AtomIJNS4_4SM904GMMA29MMA_64x64x8_F32TF32TF32_RS_TNILNSN_7ScaleInE1ELSP_1EEEEEENS4_6LayoutISC_NS5_IJNSA_ILi0EEEST_ST_EEEEENS5_IJNS4_10UnderscoreESW_SW_EEEEENS4_13SM90_TMA_LOADENS4_14ComposedLayoutINS4_7SwizzleILi1ELi4ELi3EEENS4_18smem_ptr_flag_bitsILi32EEENSS_INS5_IJNSA_ILi8EEES15_EEENS5_IJSB_S15_EEEEEEENS4_9Copy_AtomIJNS4_39AutoVectorizingCopyWithAssumedAlignmentILi128EEESI_EEENS4_8identityESZ_S19_vS1E_EENS_8epilogue10collective6detail29Sm90TmaWarpSpecializedAdapterINS1H_15DefaultEpilogueISI_NS5_IJlSB_lEEES1L_NS1G_6thread17LinearCombinationISI_Li1EffLNS1M_9ScaleType4KindE0ELNS_15FloatRoundStyleE2ESI_EENS1_15EpilogueDefaultEEEEEvvEEEEvNT_6ParamsE,"a",@progbits
	.sectionflags	@""
	.align	4
.nv.constant0._ZN7cutlass13device_kernelINS_4gemm6kernel13GemmUniversalIN4cute5tupleIJiiiiEEENS1_10collective13CollectiveMmaINS1_39MainloopSm90TmaGmmaRmemAWarpSpecializedILi14ENS5_IJNS4_1CILi1EEESB_SB_EEENS1_32KernelTmaWarpSpecializedPingpongEEENS5_IJNSA_ILi64EEESF_NSA_ILi32EEEEEENS_10tfloat32_tENS5_IJSB_llEEESI_SJ_NS4_8TiledMMAINS4_8MMA_AtomIJNS4_4SM904GMMA29MMA_64x64x8_F32TF32TF32_RS_TNILNSN_7ScaleInE1ELSP_1EEEEEENS4_6LayoutISC_NS5_IJNSA_ILi0EEEST_ST_EEEEENS5_IJNS4_10UnderscoreESW_SW_EEEEENS4_13SM90_TMA_LOADENS4_14ComposedLayoutINS4_7SwizzleILi1ELi4ELi3EEENS4_18smem_ptr_flag_bitsILi32EEENSS_INS5_IJNSA_ILi8EEES15_EEENS5_IJSB_S15_EEEEEEENS4_9Copy_AtomIJNS4_39AutoVectorizingCopyWithAssumedAlignmentILi128EEESI_EEENS4_8identityESZ_S19_vS1E_EENS_8epilogue10collective6detail29Sm90TmaWarpSpecializedAdapterINS1H_15DefaultEpilogueISI_NS5_IJlSB_lEEES1L_NS1G_6thread17LinearCombinationISI_Li1EffLNS1M_9ScaleType4KindE0ELNS_15FloatRoundStyleE2ESI_EENS1_15EpilogueDefaultEEEEEvvEEEEvNT_6ParamsE:
	.zero		1664


//--------------------- SYMBOLS --------------------------

	.type		.nv.reservedSmem.offset0,@object
	.size		.nv.reservedSmem.offset0,0x4
	.type		__assertfail,@function
